//
// Generated by NVIDIA NVVM Compiler
//
// Compiler Build ID: CL-36424714
// Cuda compilation tools, release 13.0, V13.0.88
// Based on NVVM 20.0.0
//

.version 9.0
.target sm_100
.address_size 64

	// .globl	_Z17convolutionRowGPUPdS_S_iii

.visible .entry _Z17convolutionRowGPUPdS_S_iii(
	.param .u64 .ptr .align 1 _Z17convolutionRowGPUPdS_S_iii_param_0,
	.param .u64 .ptr .align 1 _Z17convolutionRowGPUPdS_S_iii_param_1,
	.param .u64 .ptr .align 1 _Z17convolutionRowGPUPdS_S_iii_param_2,
	.param .u32 _Z17convolutionRowGPUPdS_S_iii_param_3,
	.param .u32 _Z17convolutionRowGPUPdS_S_iii_param_4,
	.param .u32 _Z17convolutionRowGPUPdS_S_iii_param_5
)
{
	.reg .pred 	%p<56>;
	.reg .b32 	%r<67>;
	.reg .b64 	%rd<25>;
	.reg .b64 	%fd<86>;

	ld.param.u64 	%rd10, [_Z17convolutionRowGPUPdS_S_iii_param_0];
	ld.param.u64 	%rd11, [_Z17convolutionRowGPUPdS_S_iii_param_1];
	ld.param.u64 	%rd12, [_Z17convolutionRowGPUPdS_S_iii_param_2];
	ld.param.u32 	%r28, [_Z17convolutionRowGPUPdS_S_iii_param_3];
	ld.param.u32 	%r30, [_Z17convolutionRowGPUPdS_S_iii_param_4];
	ld.param.u32 	%r29, [_Z17convolutionRowGPUPdS_S_iii_param_5];
	cvta.to.global.u64 	%rd1, %rd12;
	cvta.to.global.u64 	%rd2, %rd11;
	mov.u32 	%r31, %ctaid.x;
	mov.u32 	%r32, %ntid.x;
	mov.u32 	%r33, %tid.x;
	mad.lo.s32 	%r1, %r31, %r32, %r33;
	mov.u32 	%r34, %ctaid.y;
	mov.u32 	%r35, %ntid.y;
	mov.u32 	%r36, %tid.y;
	mad.lo.s32 	%r2, %r34, %r35, %r36;
	setp.ge.s32 	%p1, %r2, %r30;
	setp.ge.s32 	%p2, %r1, %r28;
	or.pred  	%p3, %p2, %p1;
	setp.lt.s32 	%p4, %r29, 0;
	or.pred  	%p5, %p3, %p4;
	@%p5 bra 	$L__BB0_40;
	cvta.to.global.u64 	%rd13, %rd10;
	neg.s32 	%r65, %r29;
	mad.lo.s32 	%r4, %r28, %r2, %r1;
	mul.wide.s32 	%rd14, %r4, 8;
	add.s64 	%rd3, %rd13, %rd14;
	setp.lt.u32 	%p6, %r29, 4;
	mov.f64 	%fd78, 0d0000000000000000;
	@%p6 bra 	$L__BB0_21;
	shl.b32 	%r60, %r29, 1;
	sub.s32 	%r63, 3, %r29;
	and.b32  	%r37, %r60, -8;
	neg.s32 	%r62, %r37;
	sub.s32 	%r61, %r4, %r29;
	sub.s32 	%r59, %r1, %r29;
	mov.f64 	%fd78, 0d0000000000000000;
$L__BB0_3:
	.pragma "nounroll";
	setp.lt.s32 	%p7, %r59, 0;
	setp.ge.s32 	%p8, %r59, %r28;
	mul.wide.s32 	%rd15, %r60, 8;
	add.s64 	%rd4, %rd1, %rd15;
	mul.wide.s32 	%rd16, %r61, 8;
	add.s64 	%rd5, %rd2, %rd16;
	or.pred  	%p9, %p7, %p8;
	@%p9 bra 	$L__BB0_5;
	ld.global.f64 	%fd37, [%rd5];
	ld.global.f64 	%fd38, [%rd4];
	fma.rn.f64 	%fd78, %fd37, %fd38, %fd78;
$L__BB0_5:
	st.global.f64 	[%rd3], %fd78;
	add.s32 	%r38, %r59, 1;
	setp.lt.s32 	%p10, %r38, 0;
	setp.ge.s32 	%p11, %r38, %r28;
	or.pred  	%p12, %p10, %p11;
	@%p12 bra 	$L__BB0_7;
	ld.global.f64 	%fd39, [%rd5+8];
	ld.global.f64 	%fd40, [%rd4+-8];
	fma.rn.f64 	%fd78, %fd39, %fd40, %fd78;
$L__BB0_7:
	st.global.f64 	[%rd3], %fd78;
	add.s32 	%r39, %r59, 2;
	setp.lt.s32 	%p13, %r39, 0;
	setp.ge.s32 	%p14, %r39, %r28;
	or.pred  	%p15, %p13, %p14;
	@%p15 bra 	$L__BB0_9;
	ld.global.f64 	%fd41, [%rd5+16];
	ld.global.f64 	%fd42, [%rd4+-16];
	fma.rn.f64 	%fd78, %fd41, %fd42, %fd78;
$L__BB0_9:
	st.global.f64 	[%rd3], %fd78;
	add.s32 	%r40, %r59, 3;
	setp.lt.s32 	%p16, %r40, 0;
	setp.ge.s32 	%p17, %r40, %r28;
	or.pred  	%p18, %p16, %p17;
	@%p18 bra 	$L__BB0_11;
	ld.global.f64 	%fd43, [%rd5+24];
	ld.global.f64 	%fd44, [%rd4+-24];
	fma.rn.f64 	%fd78, %fd43, %fd44, %fd78;
$L__BB0_11:
	st.global.f64 	[%rd3], %fd78;
	add.s32 	%r41, %r59, 4;
	setp.lt.s32 	%p19, %r41, 0;
	setp.ge.s32 	%p20, %r41, %r28;
	or.pred  	%p21, %p19, %p20;
	@%p21 bra 	$L__BB0_13;
	ld.global.f64 	%fd45, [%rd5+32];
	ld.global.f64 	%fd46, [%rd4+-32];
	fma.rn.f64 	%fd78, %fd45, %fd46, %fd78;
$L__BB0_13:
	st.global.f64 	[%rd3], %fd78;
	add.s32 	%r42, %r59, 5;
	setp.lt.s32 	%p22, %r42, 0;
	setp.ge.s32 	%p23, %r42, %r28;
	or.pred  	%p24, %p22, %p23;
	@%p24 bra 	$L__BB0_15;
	ld.global.f64 	%fd47, [%rd5+40];
	ld.global.f64 	%fd48, [%rd4+-40];
	fma.rn.f64 	%fd78, %fd47, %fd48, %fd78;
$L__BB0_15:
	st.global.f64 	[%rd3], %fd78;
	add.s32 	%r43, %r59, 6;
	setp.lt.s32 	%p25, %r43, 0;
	setp.ge.s32 	%p26, %r43, %r28;
	or.pred  	%p27, %p25, %p26;
	@%p27 bra 	$L__BB0_17;
	ld.global.f64 	%fd49, [%rd5+48];
	ld.global.f64 	%fd50, [%rd4+-48];
	fma.rn.f64 	%fd78, %fd49, %fd50, %fd78;
$L__BB0_17:
	st.global.f64 	[%rd3], %fd78;
	add.s32 	%r44, %r59, 7;
	setp.lt.s32 	%p28, %r44, 0;
	setp.ge.s32 	%p29, %r44, %r28;
	or.pred  	%p30, %p28, %p29;
	@%p30 bra 	$L__BB0_19;
	ld.global.f64 	%fd51, [%rd5+56];
	ld.global.f64 	%fd52, [%rd4+-56];
	fma.rn.f64 	%fd78, %fd51, %fd52, %fd78;
$L__BB0_19:
	st.global.f64 	[%rd3], %fd78;
	add.s32 	%r63, %r63, 8;
	add.s32 	%r62, %r62, 8;
	add.s32 	%r61, %r61, 8;
	add.s32 	%r60, %r60, -8;
	add.s32 	%r59, %r59, 8;
	setp.ne.s32 	%p31, %r62, 0;
	@%p31 bra 	$L__BB0_3;
	add.s32 	%r65, %r63, -3;
$L__BB0_21:
	shl.b32 	%r45, %r29, 1;
	and.b32  	%r46, %r45, 6;
	setp.lt.u32 	%p32, %r46, 3;
	@%p32 bra 	$L__BB0_31;
	add.s32 	%r22, %r65, %r1;
	setp.lt.s32 	%p33, %r22, 0;
	setp.ge.s32 	%p34, %r22, %r28;
	sub.s32 	%r47, %r29, %r65;
	mul.wide.s32 	%rd17, %r47, 8;
	add.s64 	%rd6, %rd1, %rd17;
	add.s32 	%r48, %r4, %r65;
	mul.wide.s32 	%rd18, %r48, 8;
	add.s64 	%rd7, %rd2, %rd18;
	or.pred  	%p35, %p33, %p34;
	@%p35 bra 	$L__BB0_24;
	ld.global.f64 	%fd53, [%rd7];
	ld.global.f64 	%fd54, [%rd6];
	fma.rn.f64 	%fd78, %fd53, %fd54, %fd78;
$L__BB0_24:
	st.global.f64 	[%rd3], %fd78;
	add.s32 	%r49, %r22, 1;
	setp.lt.s32 	%p36, %r49, 0;
	setp.ge.s32 	%p37, %r49, %r28;
	or.pred  	%p38, %p36, %p37;
	@%p38 bra 	$L__BB0_26;
	ld.global.f64 	%fd55, [%rd7+8];
	ld.global.f64 	%fd56, [%rd6+-8];
	fma.rn.f64 	%fd78, %fd55, %fd56, %fd78;
$L__BB0_26:
	st.global.f64 	[%rd3], %fd78;
	add.s32 	%r50, %r22, 2;
	setp.lt.s32 	%p39, %r50, 0;
	setp.ge.s32 	%p40, %r50, %r28;
	or.pred  	%p41, %p39, %p40;
	@%p41 bra 	$L__BB0_28;
	ld.global.f64 	%fd57, [%rd7+16];
	ld.global.f64 	%fd58, [%rd6+-16];
	fma.rn.f64 	%fd78, %fd57, %fd58, %fd78;
$L__BB0_28:
	st.global.f64 	[%rd3], %fd78;
	add.s32 	%r51, %r22, 3;
	setp.lt.s32 	%p42, %r51, 0;
	setp.ge.s32 	%p43, %r51, %r28;
	or.pred  	%p44, %p42, %p43;
	@%p44 bra 	$L__BB0_30;
	ld.global.f64 	%fd59, [%rd7+24];
	ld.global.f64 	%fd60, [%rd6+-24];
	fma.rn.f64 	%fd78, %fd59, %fd60, %fd78;
$L__BB0_30:
	st.global.f64 	[%rd3], %fd78;
	add.s32 	%r65, %r65, 4;
$L__BB0_31:
	and.b32  	%r52, %r29, 1;
	setp.eq.b32 	%p45, %r52, 1;
	not.pred 	%p46, %p45;
	@%p46 bra 	$L__BB0_37;
	add.s32 	%r25, %r65, %r1;
	setp.lt.s32 	%p47, %r25, 0;
	setp.ge.s32 	%p48, %r25, %r28;
	sub.s32 	%r53, %r29, %r65;
	mul.wide.s32 	%rd19, %r53, 8;
	add.s64 	%rd8, %rd1, %rd19;
	add.s32 	%r54, %r4, %r65;
	mul.wide.s32 	%rd20, %r54, 8;
	add.s64 	%rd9, %rd2, %rd20;
	or.pred  	%p49, %p47, %p48;
	@%p49 bra 	$L__BB0_34;
	ld.global.f64 	%fd61, [%rd9];
	ld.global.f64 	%fd62, [%rd8];
	fma.rn.f64 	%fd78, %fd61, %fd62, %fd78;
$L__BB0_34:
	st.global.f64 	[%rd3], %fd78;
	add.s32 	%r55, %r25, 1;
	setp.lt.s32 	%p50, %r55, 0;
	setp.ge.s32 	%p51, %r55, %r28;
	or.pred  	%p52, %p50, %p51;
	@%p52 bra 	$L__BB0_36;
	ld.global.f64 	%fd63, [%rd9+8];
	ld.global.f64 	%fd64, [%rd8+-8];
	fma.rn.f64 	%fd78, %fd63, %fd64, %fd78;
$L__BB0_36:
	st.global.f64 	[%rd3], %fd78;
	add.s32 	%r65, %r65, 2;
$L__BB0_37:
	add.s32 	%r56, %r65, %r1;
	setp.lt.s32 	%p53, %r56, 0;
	setp.ge.s32 	%p54, %r56, %r28;
	or.pred  	%p55, %p53, %p54;
	@%p55 bra 	$L__BB0_39;
	add.s32 	%r57, %r4, %r65;
	mul.wide.s32 	%rd21, %r57, 8;
	add.s64 	%rd22, %rd2, %rd21;
	ld.global.f64 	%fd65, [%rd22];
	sub.s32 	%r58, %r29, %r65;
	mul.wide.s32 	%rd23, %r58, 8;
	add.s64 	%rd24, %rd1, %rd23;
	ld.global.f64 	%fd66, [%rd24];
	fma.rn.f64 	%fd78, %fd65, %fd66, %fd78;
$L__BB0_39:
	st.global.f64 	[%rd3], %fd78;
$L__BB0_40:
	ret;

}
	// .globl	_Z20convolutionColumnGPUPdS_S_iii
.visible .entry _Z20convolutionColumnGPUPdS_S_iii(
	.param .u64 .ptr .align 1 _Z20convolutionColumnGPUPdS_S_iii_param_0,
	.param .u64 .ptr .align 1 _Z20convolutionColumnGPUPdS_S_iii_param_1,
	.param .u64 .ptr .align 1 _Z20convolutionColumnGPUPdS_S_iii_param_2,
	.param .u32 _Z20convolutionColumnGPUPdS_S_iii_param_3,
	.param .u32 _Z20convolutionColumnGPUPdS_S_iii_param_4,
	.param .u32 _Z20convolutionColumnGPUPdS_S_iii_param_5
)
{
	.reg .pred 	%p<56>;
	.reg .b32 	%r<108>;
	.reg .b64 	%rd<50>;
	.reg .b64 	%fd<86>;

	ld.param.u64 	%rd7, [_Z20convolutionColumnGPUPdS_S_iii_param_0];
	ld.param.u64 	%rd9, [_Z20convolutionColumnGPUPdS_S_iii_param_1];
	ld.param.u32 	%r53, [_Z20convolutionColumnGPUPdS_S_iii_param_3];
	ld.param.u32 	%r54, [_Z20convolutionColumnGPUPdS_S_iii_param_4];
	ld.param.u32 	%r55, [_Z20convolutionColumnGPUPdS_S_iii_param_5];
	cvta.to.global.u64 	%rd1, %rd9;
	mov.u32 	%r56, %ctaid.x;
	mov.u32 	%r57, %ntid.x;
	mov.u32 	%r58, %tid.x;
	mad.lo.s32 	%r1, %r56, %r57, %r58;
	mov.u32 	%r59, %ctaid.y;
	mov.u32 	%r60, %ntid.y;
	mov.u32 	%r61, %tid.y;
	mad.lo.s32 	%r2, %r59, %r60, %r61;
	setp.ge.s32 	%p1, %r2, %r54;
	setp.ge.s32 	%p2, %r1, %r53;
	or.pred  	%p3, %p2, %p1;
	setp.lt.s32 	%p4, %r55, 0;
	or.pred  	%p5, %p3, %p4;
	@%p5 bra 	$L__BB1_40;
	cvta.to.global.u64 	%rd10, %rd7;
	neg.s32 	%r106, %r55;
	mad.lo.s32 	%r62, %r53, %r2, %r1;
	mul.wide.s32 	%rd11, %r62, 8;
	add.s64 	%rd2, %rd10, %rd11;
	setp.lt.u32 	%p6, %r55, 4;
	mov.f64 	%fd78, 0d0000000000000000;
	@%p6 bra 	$L__BB1_21;
	shl.b32 	%r102, %r55, 1;
	sub.s32 	%r104, 3, %r55;
	and.b32  	%r63, %r102, -8;
	neg.s32 	%r103, %r63;
	sub.s32 	%r101, %r2, %r55;
	mul.lo.s32 	%r64, %r53, %r101;
	add.s32 	%r65, %r64, %r53;
	add.s32 	%r100, %r1, %r65;
	add.s32 	%r66, %r101, 2;
	mad.lo.s32 	%r99, %r53, %r66, %r1;
	add.s32 	%r67, %r101, 3;
	mad.lo.s32 	%r98, %r53, %r67, %r1;
	add.s32 	%r68, %r101, 4;
	mad.lo.s32 	%r97, %r53, %r68, %r1;
	add.s32 	%r69, %r101, 5;
	mad.lo.s32 	%r96, %r53, %r69, %r1;
	add.s32 	%r70, %r101, 6;
	mad.lo.s32 	%r95, %r53, %r70, %r1;
	add.s32 	%r71, %r101, 7;
	mad.lo.s32 	%r94, %r53, %r71, %r1;
	add.s32 	%r93, %r1, %r64;
	mov.f64 	%fd78, 0d0000000000000000;
$L__BB1_3:
	.pragma "nounroll";
	ld.param.u64 	%rd48, [_Z20convolutionColumnGPUPdS_S_iii_param_2];
	setp.lt.s32 	%p7, %r101, 0;
	setp.ge.s32 	%p8, %r101, %r54;
	cvta.to.global.u64 	%rd12, %rd48;
	mul.wide.s32 	%rd13, %r102, 8;
	add.s64 	%rd3, %rd12, %rd13;
	or.pred  	%p9, %p7, %p8;
	@%p9 bra 	$L__BB1_5;
	mul.wide.s32 	%rd14, %r93, 8;
	add.s64 	%rd15, %rd1, %rd14;
	ld.global.f64 	%fd37, [%rd15];
	ld.global.f64 	%fd38, [%rd3];
	fma.rn.f64 	%fd78, %fd37, %fd38, %fd78;
$L__BB1_5:
	st.global.f64 	[%rd2], %fd78;
	add.s32 	%r72, %r101, 1;
	setp.lt.s32 	%p10, %r72, 0;
	setp.ge.s32 	%p11, %r72, %r54;
	or.pred  	%p12, %p10, %p11;
	@%p12 bra 	$L__BB1_7;
	mul.wide.s32 	%rd16, %r100, 8;
	add.s64 	%rd17, %rd1, %rd16;
	ld.global.f64 	%fd39, [%rd17];
	ld.global.f64 	%fd40, [%rd3+-8];
	fma.rn.f64 	%fd78, %fd39, %fd40, %fd78;
$L__BB1_7:
	st.global.f64 	[%rd2], %fd78;
	add.s32 	%r73, %r101, 2;
	setp.lt.s32 	%p13, %r73, 0;
	setp.ge.s32 	%p14, %r73, %r54;
	or.pred  	%p15, %p13, %p14;
	@%p15 bra 	$L__BB1_9;
	mul.wide.s32 	%rd18, %r99, 8;
	add.s64 	%rd19, %rd1, %rd18;
	ld.global.f64 	%fd41, [%rd19];
	ld.global.f64 	%fd42, [%rd3+-16];
	fma.rn.f64 	%fd78, %fd41, %fd42, %fd78;
$L__BB1_9:
	st.global.f64 	[%rd2], %fd78;
	add.s32 	%r74, %r101, 3;
	setp.lt.s32 	%p16, %r74, 0;
	setp.ge.s32 	%p17, %r74, %r54;
	or.pred  	%p18, %p16, %p17;
	@%p18 bra 	$L__BB1_11;
	mul.wide.s32 	%rd20, %r98, 8;
	add.s64 	%rd21, %rd1, %rd20;
	ld.global.f64 	%fd43, [%rd21];
	ld.global.f64 	%fd44, [%rd3+-24];
	fma.rn.f64 	%fd78, %fd43, %fd44, %fd78;
$L__BB1_11:
	st.global.f64 	[%rd2], %fd78;
	add.s32 	%r75, %r101, 4;
	setp.lt.s32 	%p19, %r75, 0;
	setp.ge.s32 	%p20, %r75, %r54;
	or.pred  	%p21, %p19, %p20;
	@%p21 bra 	$L__BB1_13;
	mul.wide.s32 	%rd22, %r97, 8;
	add.s64 	%rd23, %rd1, %rd22;
	ld.global.f64 	%fd45, [%rd23];
	ld.global.f64 	%fd46, [%rd3+-32];
	fma.rn.f64 	%fd78, %fd45, %fd46, %fd78;
$L__BB1_13:
	st.global.f64 	[%rd2], %fd78;
	add.s32 	%r76, %r101, 5;
	setp.lt.s32 	%p22, %r76, 0;
	setp.ge.s32 	%p23, %r76, %r54;
	or.pred  	%p24, %p22, %p23;
	@%p24 bra 	$L__BB1_15;
	mul.wide.s32 	%rd24, %r96, 8;
	add.s64 	%rd25, %rd1, %rd24;
	ld.global.f64 	%fd47, [%rd25];
	ld.global.f64 	%fd48, [%rd3+-40];
	fma.rn.f64 	%fd78, %fd47, %fd48, %fd78;
$L__BB1_15:
	st.global.f64 	[%rd2], %fd78;
	add.s32 	%r77, %r101, 6;
	setp.lt.s32 	%p25, %r77, 0;
	setp.ge.s32 	%p26, %r77, %r54;
	or.pred  	%p27, %p25, %p26;
	@%p27 bra 	$L__BB1_17;
	mul.wide.s32 	%rd26, %r95, 8;
	add.s64 	%rd27, %rd1, %rd26;
	ld.global.f64 	%fd49, [%rd27];
	ld.global.f64 	%fd50, [%rd3+-48];
	fma.rn.f64 	%fd78, %fd49, %fd50, %fd78;
$L__BB1_17:
	st.global.f64 	[%rd2], %fd78;
	add.s32 	%r78, %r101, 7;
	setp.lt.s32 	%p28, %r78, 0;
	setp.ge.s32 	%p29, %r78, %r54;
	or.pred  	%p30, %p28, %p29;
	@%p30 bra 	$L__BB1_19;
	mul.wide.s32 	%rd28, %r94, 8;
	add.s64 	%rd29, %rd1, %rd28;
	ld.global.f64 	%fd51, [%rd29];
	ld.global.f64 	%fd52, [%rd3+-56];
	fma.rn.f64 	%fd78, %fd51, %fd52, %fd78;
$L__BB1_19:
	st.global.f64 	[%rd2], %fd78;
	add.s32 	%r104, %r104, 8;
	add.s32 	%r103, %r103, 8;
	add.s32 	%r102, %r102, -8;
	add.s32 	%r101, %r101, 8;
	shl.b32 	%r79, %r53, 3;
	add.s32 	%r100, %r100, %r79;
	add.s32 	%r99, %r99, %r79;
	add.s32 	%r98, %r98, %r79;
	add.s32 	%r97, %r97, %r79;
	add.s32 	%r96, %r96, %r79;
	add.s32 	%r95, %r95, %r79;
	add.s32 	%r94, %r94, %r79;
	add.s32 	%r93, %r93, %r79;
	setp.ne.s32 	%p31, %r103, 0;
	@%p31 bra 	$L__BB1_3;
	add.s32 	%r106, %r104, -3;
$L__BB1_21:
	ld.param.u64 	%rd49, [_Z20convolutionColumnGPUPdS_S_iii_param_2];
	cvta.to.global.u64 	%rd4, %rd49;
	shl.b32 	%r80, %r55, 1;
	and.b32  	%r81, %r80, 6;
	setp.lt.u32 	%p32, %r81, 3;
	@%p32 bra 	$L__BB1_31;
	add.s32 	%r42, %r106, %r2;
	setp.lt.s32 	%p33, %r42, 0;
	setp.ge.s32 	%p34, %r42, %r54;
	sub.s32 	%r82, %r55, %r106;
	mul.wide.s32 	%rd30, %r82, 8;
	add.s64 	%rd5, %rd4, %rd30;
	or.pred  	%p35, %p33, %p34;
	@%p35 bra 	$L__BB1_24;
	mad.lo.s32 	%r83, %r42, %r53, %r1;
	mul.wide.s32 	%rd31, %r83, 8;
	add.s64 	%rd32, %rd1, %rd31;
	ld.global.f64 	%fd53, [%rd32];
	ld.global.f64 	%fd54, [%rd5];
	fma.rn.f64 	%fd78, %fd53, %fd54, %fd78;
$L__BB1_24:
	st.global.f64 	[%rd2], %fd78;
	add.s32 	%r43, %r42, 1;
	setp.lt.s32 	%p36, %r43, 0;
	setp.ge.s32 	%p37, %r43, %r54;
	or.pred  	%p38, %p36, %p37;
	@%p38 bra 	$L__BB1_26;
	mad.lo.s32 	%r84, %r43, %r53, %r1;
	mul.wide.s32 	%rd33, %r84, 8;
	add.s64 	%rd34, %rd1, %rd33;
	ld.global.f64 	%fd55, [%rd34];
	ld.global.f64 	%fd56, [%rd5+-8];
	fma.rn.f64 	%fd78, %fd55, %fd56, %fd78;
$L__BB1_26:
	st.global.f64 	[%rd2], %fd78;
	add.s32 	%r44, %r42, 2;
	setp.lt.s32 	%p39, %r44, 0;
	setp.ge.s32 	%p40, %r44, %r54;
	or.pred  	%p41, %p39, %p40;
	@%p41 bra 	$L__BB1_28;
	mad.lo.s32 	%r85, %r44, %r53, %r1;
	mul.wide.s32 	%rd35, %r85, 8;
	add.s64 	%rd36, %rd1, %rd35;
	ld.global.f64 	%fd57, [%rd36];
	ld.global.f64 	%fd58, [%rd5+-16];
	fma.rn.f64 	%fd78, %fd57, %fd58, %fd78;
$L__BB1_28:
	st.global.f64 	[%rd2], %fd78;
	add.s32 	%r45, %r42, 3;
	setp.lt.s32 	%p42, %r45, 0;
	setp.ge.s32 	%p43, %r45, %r54;
	or.pred  	%p44, %p42, %p43;
	@%p44 bra 	$L__BB1_30;
	mad.lo.s32 	%r86, %r45, %r53, %r1;
	mul.wide.s32 	%rd37, %r86, 8;
	add.s64 	%rd38, %rd1, %rd37;
	ld.global.f64 	%fd59, [%rd38];
	ld.global.f64 	%fd60, [%rd5+-24];
	fma.rn.f64 	%fd78, %fd59, %fd60, %fd78;
$L__BB1_30:
	st.global.f64 	[%rd2], %fd78;
	add.s32 	%r106, %r106, 4;
$L__BB1_31:
	and.b32  	%r87, %r55, 1;
	setp.eq.b32 	%p45, %r87, 1;
	not.pred 	%p46, %p45;
	@%p46 bra 	$L__BB1_37;
	add.s32 	%r48, %r106, %r2;
	setp.lt.s32 	%p47, %r48, 0;
	setp.ge.s32 	%p48, %r48, %r54;
	sub.s32 	%r88, %r55, %r106;
	mul.wide.s32 	%rd39, %r88, 8;
	add.s64 	%rd6, %rd4, %rd39;
	or.pred  	%p49, %p47, %p48;
	@%p49 bra 	$L__BB1_34;
	mad.lo.s32 	%r89, %r48, %r53, %r1;
	mul.wide.s32 	%rd40, %r89, 8;
	add.s64 	%rd41, %rd1, %rd40;
	ld.global.f64 	%fd61, [%rd41];
	ld.global.f64 	%fd62, [%rd6];
	fma.rn.f64 	%fd78, %fd61, %fd62, %fd78;
$L__BB1_34:
	st.global.f64 	[%rd2], %fd78;
	add.s32 	%r49, %r48, 1;
	setp.lt.s32 	%p50, %r49, 0;
	setp.ge.s32 	%p51, %r49, %r54;
	or.pred  	%p52, %p50, %p51;
	@%p52 bra 	$L__BB1_36;
	mad.lo.s32 	%r90, %r49, %r53, %r1;
	mul.wide.s32 	%rd42, %r90, 8;
	add.s64 	%rd43, %rd1, %rd42;
	ld.global.f64 	%fd63, [%rd43];
	ld.global.f64 	%fd64, [%rd6+-8];
	fma.rn.f64 	%fd78, %fd63, %fd64, %fd78;
$L__BB1_36:
	st.global.f64 	[%rd2], %fd78;
	add.s32 	%r106, %r106, 2;
$L__BB1_37:
	add.s32 	%r52, %r106, %r2;
	setp.lt.s32 	%p53, %r52, 0;
	setp.ge.s32 	%p54, %r52, %r54;
	or.pred  	%p55, %p53, %p54;
	@%p55 bra 	$L__BB1_39;
	mad.lo.s32 	%r91, %r52, %r53, %r1;
	mul.wide.s32 	%rd44, %r91, 8;
	add.s64 	%rd45, %rd1, %rd44;
	ld.global.f64 	%fd65, [%rd45];
	sub.s32 	%r92, %r55, %r106;
	mul.wide.s32 	%rd46, %r92, 8;
	add.s64 	%rd47, %rd4, %rd46;
	ld.global.f64 	%fd66, [%rd47];
	fma.rn.f64 	%fd78, %fd65, %fd66, %fd78;
$L__BB1_39:
	st.global.f64 	[%rd2], %fd78;
$L__BB1_40:
	ret;

}


// ===== COMPILED SASS (sm_100) =====

	.target	sm_100

	.elftype	@"ET_EXEC"


//--------------------- .note.nv.tkinfo           --------------------------
	.section	.note.nv.tkinfo,"",@"SHT_NOTE"
	.sectionflags	@"SHF_NOTE_NV_TKINFO"
	.tkinfo
        /*0018*/ 	.word	0x00000002
        /*0030*/ 	.string	""
        /*0030*/ 	.string	"ptxas"
        /*0030*/ 	.string	"Cuda compilation tools, release 13.0, V13.0.88"
        /*0030*/ 	.string	"Build cuda_13.0.r13.0/compiler.36424714_0"
        /*0030*/ 	.string	"-arch sm_100 -m 64 "



//--------------------- .note.nv.cuinfo           --------------------------
	.section	.note.nv.cuinfo,"",@"SHT_NOTE"
	.sectionflags	@"SHF_NOTE_NV_CUINFO"
        /*0018*/ 	.short	0x0002
        /*001a*/ 	.short	0x0064
        /*001c*/ 	.short	0x0082
	.zero		2


//--------------------- .nv.info                  --------------------------
	.section	.nv.info,"",@"SHT_CUDA_INFO"
	.align	4


	//----- nvinfo : EIATTR_REGCOUNT
	.align		4
        /*0000*/ 	.byte	0x04, 0x2f
        /*0002*/ 	.short	(.L_1 - .L_0)
	.align		4
.L_0:
        /*0004*/ 	.word	index@(_Z17convolutionRowGPUPdS_S_iii)
        /*0008*/ 	.word	0x00000019


	//----- nvinfo : EIATTR_FRAME_SIZE
	.align		4
.L_1:
        /*000c*/ 	.byte	0x04, 0x11
        /*000e*/ 	.short	(.L_3 - .L_2)
	.align		4
.L_2:
        /*0010*/ 	.word	index@(_Z17convolutionRowGPUPdS_S_iii)
        /*0014*/ 	.word	0x00000000


	//----- nvinfo : EIATTR_REGCOUNT
	.align		4
.L_3:
        /*0018*/ 	.byte	0x04, 0x2f
        /*001a*/ 	.short	(.L_5 - .L_4)
	.align		4
.L_4:
        /*001c*/ 	.word	index@(_Z20convolutionColumnGPUPdS_S_iii)
        /*0020*/ 	.word	0x00000020


	//----- nvinfo : EIATTR_FRAME_SIZE
	.align		4
.L_5:
        /*0024*/ 	.byte	0x04, 0x11
        /*0026*/ 	.short	(.L_7 - .L_6)
	.align		4
.L_6:
        /*0028*/ 	.word	index@(_Z20convolutionColumnGPUPdS_S_iii)
        /*002c*/ 	.word	0x00000000


	//----- nvinfo : EIATTR_MIN_STACK_SIZE
	.align		4
.L_7:
        /*0030*/ 	.byte	0x04, 0x12
        /*0032*/ 	.short	(.L_9 - .L_8)
	.align		4
.L_8:
        /*0034*/ 	.word	index@(_Z20convolutionColumnGPUPdS_S_iii)
        /*0038*/ 	.word	0x00000000


	//----- nvinfo : EIATTR_MIN_STACK_SIZE
	.align		4
.L_9:
        /*003c*/ 	.byte	0x04, 0x12
        /*003e*/ 	.short	(.L_11 - .L_10)
	.align		4
.L_10:
        /*0040*/ 	.word	index@(_Z17convolutionRowGPUPdS_S_iii)
        /*0044*/ 	.word	0x00000000
.L_11:


//--------------------- .nv.compat                --------------------------
	.section	.nv.compat,"",@"SHT_CUDA_COMPAT_INFO"
	.align	4
        /*0000*/ 	.byte	0x02, 0x09, 0x00, 0x00, 0x02, 0x02, 0x01, 0x00, 0x02, 0x05, 0x05, 0x00, 0x03, 0x07, 0x01, 0x01
        /*0010*/ 	.byte	0x02, 0x03, 0x00, 0x00, 0x02, 0x06, 0x01, 0x00, 0x04, 0x0b, 0x08, 0x00, 0x01, 0x00, 0x00, 0x00
        /*0020*/ 	.byte	0x00, 0x00, 0x00, 0x00


//--------------------- .nv.info._Z20convolutionColumnGPUPdS_S_iii --------------------------
	.section	.nv.info._Z20convolutionColumnGPUPdS_S_iii,"",@"SHT_CUDA_INFO"
	.sectionflags	@""
	.align	4


	//----- nvinfo : EIATTR_CUDA_API_VERSION
	.align		4
        /*0000*/ 	.byte	0x04, 0x37
        /*0002*/ 	.short	(.L_13 - .L_12)
.L_12:
        /*0004*/ 	.word	0x00000082


	//----- nvinfo : EIATTR_KPARAM_INFO
	.align		4
.L_13:
        /*0008*/ 	.byte	0x04, 0x17
        /*000a*/ 	.short	(.L_15 - .L_14)
.L_14:
        /*000c*/ 	.word	0x00000000
        /*0010*/ 	.short	0x0005
        /*0012*/ 	.short	0x0020
        /*0014*/ 	.byte	0x00, 0xf0, 0x11, 0x00


	//----- nvinfo : EIATTR_KPARAM_INFO
	.align		4
.L_15:
        /*0018*/ 	.byte	0x04, 0x17
        /*001a*/ 	.short	(.L_17 - .L_16)
.L_16:
        /*001c*/ 	.word	0x00000000
        /*0020*/ 	.short	0x0004
        /*0022*/ 	.short	0x001c
        /*0024*/ 	.byte	0x00, 0xf0, 0x11, 0x00


	//----- nvinfo : EIATTR_KPARAM_INFO
	.align		4
.L_17:
        /*0028*/ 	.byte	0x04, 0x17
        /*002a*/ 	.short	(.L_19 - .L_18)
.L_18:
        /*002c*/ 	.word	0x00000000
        /*0030*/ 	.short	0x0003
        /*0032*/ 	.short	0x0018
        /*0034*/ 	.byte	0x00, 0xf0, 0x11, 0x00


	//----- nvinfo : EIATTR_KPARAM_INFO
	.align		4
.L_19:
        /*0038*/ 	.byte	0x04, 0x17
        /*003a*/ 	.short	(.L_21 - .L_20)
.L_20:
        /*003c*/ 	.word	0x00000000
        /*0040*/ 	.short	0x0002
        /*0042*/ 	.short	0x0010
        /*0044*/ 	.byte	0x00, 0xf5, 0x21, 0x00


	//----- nvinfo : EIATTR_KPARAM_INFO
	.align		4
.L_21:
        /*0048*/ 	.byte	0x04, 0x17
        /*004a*/ 	.short	(.L_23 - .L_22)
.L_22:
        /*004c*/ 	.word	0x00000000
        /*0050*/ 	.short	0x0001
        /*0052*/ 	.short	0x0008
        /*0054*/ 	.byte	0x00, 0xf5, 0x21, 0x00


	//----- nvinfo : EIATTR_KPARAM_INFO
	.align		4
.L_23:
        /*0058*/ 	.byte	0x04, 0x17
        /*005a*/ 	.short	(.L_25 - .L_24)
.L_24:
        /*005c*/ 	.word	0x00000000
        /*0060*/ 	.short	0x0000
        /*0062*/ 	.short	0x0000
        /*0064*/ 	.byte	0x00, 0xf5, 0x21, 0x00


	//----- nvinfo : EIATTR_SPARSE_MMA_MASK
	.align		4
.L_25:
        /*0068*/ 	.byte	0x03, 0x50
        /*006a*/ 	.short	0x0000


	//----- nvinfo : EIATTR_MAXREG_COUNT
	.align		4
        /*006c*/ 	.byte	0x03, 0x1b
        /*006e*/ 	.short	0x00ff


	//----- nvinfo : EIATTR_MERCURY_ISA_VERSION
	.align		4
        /*0070*/ 	.byte	0x03, 0x5f
        /*0072*/ 	.short	0x0101


	//----- nvinfo : EIATTR_VRC_CTA_INIT_COUNT
	.align		4
        /*0074*/ 	.byte	0x02, 0x4a
	.zero		1
	.zero		1


	//----- nvinfo : EIATTR_EXIT_INSTR_OFFSETS
	.align		4
        /*0078*/ 	.byte	0x04, 0x1c
        /*007a*/ 	.short	(.L_27 - .L_26)


	//   ....[0]....
.L_26:
        /*007c*/ 	.word	0x000000f0


	//   ....[1]....
        /*0080*/ 	.word	0x00000eb0


	//----- nvinfo : EIATTR_CRS_STACK_SIZE
	.align		4
.L_27:
        /*0084*/ 	.byte	0x04, 0x1e
        /*0086*/ 	.short	(.L_29 - .L_28)
.L_28:
        /*0088*/ 	.word	0x00000000


	//----- nvinfo : EIATTR_CBANK_PARAM_SIZE
	.align		4
.L_29:
        /*008c*/ 	.byte	0x03, 0x19
        /*008e*/ 	.short	0x0024


	//----- nvinfo : EIATTR_PARAM_CBANK
	.align		4
        /*0090*/ 	.byte	0x04, 0x0a
        /*0092*/ 	.short	(.L_31 - .L_30)
	.align		4
.L_30:
        /*0094*/ 	.word	index@(.nv.constant0._Z20convolutionColumnGPUPdS_S_iii)
        /*0098*/ 	.short	0x0380
        /*009a*/ 	.short	0x0024


	//----- nvinfo : EIATTR_SW_WAR
	.align		4
.L_31:
        /*009c*/ 	.byte	0x04, 0x36
        /*009e*/ 	.short	(.L_33 - .L_32)
.L_32:
        /*00a0*/ 	.word	0x00000008
.L_33:


//--------------------- .nv.info._Z17convolutionRowGPUPdS_S_iii --------------------------
	.section	.nv.info._Z17convolutionRowGPUPdS_S_iii,"",@"SHT_CUDA_INFO"
	.sectionflags	@""
	.align	4


	//----- nvinfo : EIATTR_CUDA_API_VERSION
	.align		4
        /*0000*/ 	.byte	0x04, 0x37
        /*0002*/ 	.short	(.L_35 - .L_34)
.L_34:
        /*0004*/ 	.word	0x00000082


	//----- nvinfo : EIATTR_KPARAM_INFO
	.align		4
.L_35:
        /*0008*/ 	.byte	0x04, 0x17
        /*000a*/ 	.short	(.L_37 - .L_36)
.L_36:
        /*000c*/ 	.word	0x00000000
        /*0010*/ 	.short	0x0005
        /*0012*/ 	.short	0x0020
        /*0014*/ 	.byte	0x00, 0xf0, 0x11, 0x00


	//----- nvinfo : EIATTR_KPARAM_INFO
	.align		4
.L_37:
        /*0018*/ 	.byte	0x04, 0x17
        /*001a*/ 	.short	(.L_39 - .L_38)
.L_38:
        /*001c*/ 	.word	0x00000000
        /*0020*/ 	.short	0x0004
        /*0022*/ 	.short	0x001c
        /*0024*/ 	.byte	0x00, 0xf0, 0x11, 0x00


	//----- nvinfo : EIATTR_KPARAM_INFO
	.align		4
.L_39:
        /*0028*/ 	.byte	0x04, 0x17
        /*002a*/ 	.short	(.L_41 - .L_40)
.L_40:
        /*002c*/ 	.word	0x00000000
        /*0030*/ 	.short	0x0003
        /*0032*/ 	.short	0x0018
        /*0034*/ 	.byte	0x00, 0xf0, 0x11, 0x00


	//----- nvinfo : EIATTR_KPARAM_INFO
	.align		4
.L_41:
        /*0038*/ 	.byte	0x04, 0x17
        /*003a*/ 	.short	(.L_43 - .L_42)
.L_42:
        /*003c*/ 	.word	0x00000000
        /*0040*/ 	.short	0x0002
        /*0042*/ 	.short	0x0010
        /*0044*/ 	.byte	0x00, 0xf5, 0x21, 0x00


	//----- nvinfo : EIATTR_KPARAM_INFO
	.align		4
.L_43:
        /*0048*/ 	.byte	0x04, 0x17
        /*004a*/ 	.short	(.L_45 - .L_44)
.L_44:
        /*004c*/ 	.word	0x00000000
        /*0050*/ 	.short	0x0001
        /*0052*/ 	.short	0x0008
        /*0054*/ 	.byte	0x00, 0xf5, 0x21, 0x00


	//----- nvinfo : EIATTR_KPARAM_INFO
	.align		4
.L_45:
        /*0058*/ 	.byte	0x04, 0x17
        /*005a*/ 	.short	(.L_47 - .L_46)
.L_46:
        /*005c*/ 	.word	0x00000000
        /*0060*/ 	.short	0x0000
        /*0062*/ 	.short	0x0000
        /*0064*/ 	.byte	0x00, 0xf5, 0x21, 0x00


	//----- nvinfo : EIATTR_SPARSE_MMA_MASK
	.align		4
.L_47:
        /*0068*/ 	.byte	0x03, 0x50
        /*006a*/ 	.short	0x0000


	//----- nvinfo : EIATTR_MAXREG_COUNT
	.align		4
        /*006c*/ 	.byte	0x03, 0x1b
        /*006e*/ 	.short	0x00ff


	//----- nvinfo : EIATTR_MERCURY_ISA_VERSION
	.align		4
        /*0070*/ 	.byte	0x03, 0x5f
        /*0072*/ 	.short	0x0101


	//----- nvinfo : EIATTR_VRC_CTA_INIT_COUNT
	.align		4
        /*0074*/ 	.byte	0x02, 0x4a
	.zero		1
	.zero		1


	//----- nvinfo : EIATTR_EXIT_INSTR_OFFSETS
	.align		4
        /*0078*/ 	.byte	0x04, 0x1c
        /*007a*/ 	.short	(.L_49 - .L_48)


	//   ....[0]....
.L_48:
        /*007c*/ 	.word	0x000000e0


	//   ....[1]....
        /*0080*/ 	.word	0x00000bf0


	//----- nvinfo : EIATTR_CRS_STACK_SIZE
	.align		4
.L_49:
        /*0084*/ 	.byte	0x04, 0x1e
        /*0086*/ 	.short	(.L_51 - .L_50)
.L_50:
        /*0088*/ 	.word	0x00000000


	//----- nvinfo : EIATTR_CBANK_PARAM_SIZE
	.align		4
.L_51:
        /*008c*/ 	.byte	0x03, 0x19
        /*008e*/ 	.short	0x0024


	//----- nvinfo : EIATTR_PARAM_CBANK
	.align		4
        /*0090*/ 	.byte	0x04, 0x0a
        /*0092*/ 	.short	(.L_53 - .L_52)
	.align		4
.L_52:
        /*0094*/ 	.word	index@(.nv.constant0._Z17convolutionRowGPUPdS_S_iii)
        /*0098*/ 	.short	0x0380
        /*009a*/ 	.short	0x0024


	//----- nvinfo : EIATTR_SW_WAR
	.align		4
.L_53:
        /*009c*/ 	.byte	0x04, 0x36
        /*009e*/ 	.short	(.L_55 - .L_54)
.L_54:
        /*00a0*/ 	.word	0x00000008
.L_55:


//--------------------- .nv.callgraph             --------------------------
	.section	.nv.callgraph,"",@"SHT_CUDA_CALLGRAPH"
	.align	4
	.sectionentsize	8
	.align		4
        /*0000*/ 	.word	0x00000000
	.align		4
        /*0004*/ 	.word	0xffffffff
	.align		4
        /*0008*/ 	.word	0x00000000
	.align		4
        /*000c*/ 	.word	0xfffffffe
	.align		4
        /*0010*/ 	.word	0x00000000
	.align		4
        /*0014*/ 	.word	0xfffffffd
	.align		4
        /*0018*/ 	.word	0x00000000
	.align		4
        /*001c*/ 	.word	0xfffffffc


//--------------------- .text._Z20convolutionColumnGPUPdS_S_iii --------------------------
	.section	.text._Z20convolutionColumnGPUPdS_S_iii,"ax",@progbits
	.align	128
        .global         _Z20convolutionColumnGPUPdS_S_iii
        .type           _Z20convolutionColumnGPUPdS_S_iii,@function
        .size           _Z20convolutionColumnGPUPdS_S_iii,(.L_x_26 - _Z20convolutionColumnGPUPdS_S_iii)
        .other          _Z20convolutionColumnGPUPdS_S_iii,@"STO_CUDA_ENTRY STV_DEFAULT"
_Z20convolutionColumnGPUPdS_S_iii:
.text._Z20convolutionColumnGPUPdS_S_iii:
[----:B------:R-:W-:Y:S01]  /*0000*/  LDC R1, c[0x0][0x37c] ;  /* 0x0000df00ff017b82 */ /* 0x000fe20000000800 */
[----:B------:R-:W0:Y:S07]  /*0010*/  S2R R5, SR_TID.Y ;  /* 0x0000000000057919 */ /* 0x000e2e0000002200 */
[----:B------:R-:W1:Y:S01]  /*0020*/  LDC R3, c[0x0][0x360] ;  /* 0x0000d800ff037b82 */ /* 0x000e620000000800 */
[----:B------:R-:W2:Y:S01]  /*0030*/  LDCU.64 UR10, c[0x0][0x398] ;  /* 0x00007300ff0a77ac */ /* 0x000ea20008000a00 */
[----:B------:R-:W1:Y:S01]  /*0040*/  S2R R2, SR_TID.X ;  /* 0x0000000000027919 */ /* 0x000e620000002100 */
[----:B------:R-:W3:Y:S05]  /*0050*/  LDCU UR6, c[0x0][0x3a0] ;  /* 0x00007400ff0677ac */ /* 0x000eea0008000800 */
[----:B------:R-:W0:Y:S08]  /*0060*/  S2UR UR5, SR_CTAID.Y ;  /* 0x00000000000579c3 */ /* 0x000e300000002600 */
[----:B------:R-:W0:Y:S01]  /*0070*/  LDC R0, c[0x0][0x364] ;  /* 0x0000d900ff007b82 */ /* 0x000e220000000800 */
[----:B--2---:R-:W-:-:S07]  /*0080*/  IMAD.U32 R28, RZ, RZ, UR10 ;  /* 0x0000000aff1c7e24 */ /* 0x004fce000f8e00ff */
[----:B------:R-:W1:Y:S01]  /*0090*/  S2UR UR4, SR_CTAID.X ;  /* 0x00000000000479c3 */ /* 0x000e620000002500 */
[----:B0-----:R-:W-:-:S05]  /*00a0*/  IMAD R0, R0, UR5, R5 ;  /* 0x0000000500007c24 */ /* 0x001fca000f8e0205 */
[----:B------:R-:W-:Y:S01]  /*00b0*/  ISETP.GE.AND P0, PT, R0, UR11, PT ;  /* 0x0000000b00007c0c */ /* 0x000fe2000bf06270 */
[----:B-1----:R-:W-:-:S05]  /*00c0*/  IMAD R3, R3, UR4, R2 ;  /* 0x0000000403037c24 */ /* 0x002fca000f8e0202 */
[----:B------:R-:W-:-:S04]  /*00d0*/  ISETP.GE.OR P0, PT, R3, R28, P0 ;  /* 0x0000001c0300720c */ /* 0x000fc80000706670 */
[----:B---3--:R-:W-:-:S13]  /*00e0*/  ISETP.GT.OR P0, PT, RZ, UR6, P0 ;  /* 0x00000006ff007c0c */ /* 0x008fda0008704670 */
[----:B------:R-:W-:Y:S05]  /*00f0*/  @P0 EXIT ;  /* 0x000000000000094d */ /* 0x000fea0003800000 */
[----:B------:R-:W0:Y:S01]  /*0100*/  LDC.64 R12, c[0x0][0x380] ;  /* 0x0000e000ff0c7b82 */ /* 0x000e220000000a00 */
[----:B------:R-:W-:Y:S01]  /*0110*/  UISETP.GE.U32.AND UP0, UPT, UR6, 0x4, UPT ;  /* 0x000000040600788c */ /* 0x000fe2000bf06070 */
[----:B------:R-:W-:Y:S01]  /*0120*/  IMAD R5, R0, R28, R3 ;  /* 0x0000001c00057224 */ /* 0x000fe200078e0203 */
[----:B------:R-:W-:Y:S01]  /*0130*/  CS2R R10, SRZ ;  /* 0x00000000000a7805 */ /* 0x000fe2000001ff00 */
[----:B------:R-:W1:Y:S01]  /*0140*/  LDCU.64 UR8, c[0x0][0x358] ;  /* 0x00006b00ff0877ac */ /* 0x000e620008000a00 */
[----:B------:R-:W-:Y:S01]  /*0150*/  UIADD3 UR4, UPT, UPT, -UR6, URZ, URZ ;  /* 0x000000ff06047290 */ /* 0x000fe2000fffe1ff */
[----:B0-----:R-:W-:-:S04]  /*0160*/  IMAD.WIDE R12, R5, 0x8, R12 ;  /* 0x00000008050c7825 */ /* 0x001fc800078e020c */
[----:B-1----:R-:W-:Y:S07]  /*0170*/  BRA.U !UP0, `(.L_x_0) ;  /* 0x0000000508c47547 */ /* 0x002fee000b800000 */
[----:B------:R-:W0:Y:S01]  /*0180*/  LDC.64 R8, c[0x0][0x390] ;  /* 0x0000e400ff087b82 */ /* 0x000e220000000a00 */
[----:B------:R-:W-:Y:S01]  /*0190*/  VIADD R26, R0, -UR6 ;  /* 0x80000006001a7c36 */ /* 0x000fe20008000000 */
[----:B------:R-:W-:Y:S01]  /*01a0*/  USHF.L.U32 UR7, UR6, 0x1, URZ ;  /* 0x0000000106077899 */ /* 0x000fe200080006ff */
[----:B------:R-:W-:Y:S01]  /*01b0*/  CS2R R10, SRZ ;  /* 0x00000000000a7805 */ /* 0x000fe2000001ff00 */
[----:B------:R-:W-:Y:S01]  /*01c0*/  UIADD3 UR5, UPT, UPT, -UR6, 0x3, URZ ;  /* 0x0000000306057890 */ /* 0x000fe2000fffe1ff */
[CC--:B------:R-:W-:Y:S01]  /*01d0*/  IMAD R2, R26.reuse, R28.reuse, R28 ;  /* 0x0000001c1a027224 */ /* 0x0c0fe200078e021c */
[C---:B------:R-:W-:Y:S01]  /*01e0*/  IADD3 R24, PT, PT, R26.reuse, 0x2, RZ ;  /* 0x000000021a187810 */ /* 0x040fe20007ffe0ff */
[C---:B------:R-:W-:Y:S01]  /*01f0*/  VIADD R4, R26.reuse, 0x3 ;  /* 0x000000031a047836 */ /* 0x040fe20000000000 */
[C---:B------:R-:W-:Y:S01]  /*0200*/  IADD3 R5, PT, PT, R26.reuse, 0x4, RZ ;  /* 0x000000041a057810 */ /* 0x040fe20007ffe0ff */
[C---:B------:R-:W-:Y:S01]  /*0210*/  VIADD R6, R26.reuse, 0x5 ;  /* 0x000000051a067836 */ /* 0x040fe20000000000 */
[C---:B------:R-:W-:Y:S01]  /*0220*/  IADD3 R7, PT, PT, R26.reuse, 0x6, RZ ;  /* 0x000000061a077810 */ /* 0x040fe20007ffe0ff */
[----:B------:R-:W-:Y:S01]  /*0230*/  VIADD R23, R26, 0x7 ;  /* 0x000000071a177836 */ /* 0x000fe20000000000 */
[----:B------:R-:W-:Y:S01]  /*0240*/  ULOP3.LUT UR4, UR7, 0xfffffff8, URZ, 0xc0, !UPT ;  /* 0xfffffff807047892 */ /* 0x000fe2000f8ec0ff */
[-CC-:B------:R-:W-:Y:S01]  /*0250*/  IMAD R24, R24, R28.reuse, R3.reuse ;  /* 0x0000001c18187224 */ /* 0x180fe200078e0203 */
[----:B------:R-:W-:Y:S01]  /*0260*/  MOV R25, UR7 ;  /* 0x0000000700197c02 */ /* 0x000fe20008000f00 */
[-CC-:B------:R-:W-:Y:S01]  /*0270*/  IMAD R4, R4, R28.reuse, R3.reuse ;  /* 0x0000001c04047224 */ /* 0x180fe200078e0203 */
[----:B------:R-:W1:Y:S01]  /*0280*/  LDCU UR6, c[0x0][0x39c] ;  /* 0x00007380ff0677ac */ /* 0x000e620008000800 */
[----:B------:R-:W-:-:S02]  /*0290*/  IMAD R5, R5, R28, R3 ;  /* 0x0000001c05057224 */ /* 0x000fc400078e0203 */
[-CC-:B------:R-:W-:Y:S01]  /*02a0*/  IMAD R6, R6, R28.reuse, R3.reuse ;  /* 0x0000001c06067224 */ /* 0x180fe200078e0203 */
[----:B------:R-:W-:Y:S01]  /*02b0*/  UIADD3 UR4, UPT, UPT, -UR4, URZ, URZ ;  /* 0x000000ff04047290 */ /* 0x000fe2000fffe1ff */
[-CC-:B------:R-:W-:Y:S02]  /*02c0*/  IMAD R7, R7, R28.reuse, R3.reuse ;  /* 0x0000001c07077224 */ /* 0x180fe400078e0203 */
[-CC-:B------:R-:W-:Y:S02]  /*02d0*/  IMAD R23, R23, R28.reuse, R3.reuse ;  /* 0x0000001c17177224 */ /* 0x180fe400078e0203 */
[----:B------:R-:W-:Y:S02]  /*02e0*/  IMAD R22, R26, R28, R3 ;  /* 0x0000001c1a167224 */ /* 0x000fe400078e0203 */
[----:B------:R-:W-:-:S07]  /*02f0*/  IMAD.IADD R2, R3, 0x1, R2 ;  /* 0x0000000103027824 */ /* 0x000fce00078e0202 */
.L_x_1:
[----:B-1----:R-:W-:Y:S01]  /*0300*/  UMOV UR11, UR6 ;  /* 0x00000006000b7c82 */ /* 0x002fe20008000000 */
[----:B0-----:R-:W-:Y:S01]  /*0310*/  IMAD.WIDE R14, R25, 0x8, R8 ;  /* 0x00000008190e7825 */ /* 0x001fe200078e0208 */
[----:B------:R-:W-:-:S04]  /*0320*/  ISETP.GE.AND P1, PT, R26, UR11, PT ;  /* 0x0000000b1a007c0c */ /* 0x000fc8000bf26270 */
[----:B------:R-:W-:-:S13]  /*0330*/  ISETP.LT.OR P1, PT, R26, RZ, P1 ;  /* 0x000000ff1a00720c */ /* 0x000fda0000f21670 */
[----:B------:R-:W0:Y:S01]  /*0340*/  @!P1 LDC.64 R28, c[0x0][0x388] ;  /* 0x0000e200ff1c9b82 */ /* 0x000e220000000a00 */
[----:B--2---:R-:W2:Y:S01]  /*0350*/  @!P1 LDG.E.64 R18, desc[UR8][R14.64] ;  /* 0x000000080e129981 */ /* 0x004ea2000c1e1b00 */
[----:B0-----:R-:W-:-:S05]  /*0360*/  @!P1 IMAD.WIDE R28, R22, 0x8, R28 ;  /* 0x00000008161c9825 */ /* 0x001fca00078e021c */
[----:B------:R-:W2:Y:S01]  /*0370*/  @!P1 LDG.E.64 R20, desc[UR8][R28.64] ;  /* 0x000000081c149981 */ /* 0x000ea2000c1e1b00 */
[----:B------:R-:W-:-:S04]  /*0380*/  IADD3 R16, PT, PT, R26, 0x1, RZ ;  /* 0x000000011a107810 */ /* 0x000fc80007ffe0ff */
[----:B------:R-:W-:-:S04]  /*0390*/  ISETP.GE.AND P0, PT, R16, UR11, PT ;  /* 0x0000000b10007c0c */ /* 0x000fc8000bf06270 */
[----:B------:R-:W-:-:S13]  /*03a0*/  ISETP.LT.OR P0, PT, R16, RZ, P0 ;  /* 0x000000ff1000720c */ /* 0x000fda0000701670 */
[----:B------:R-:W0:Y:S02]  /*03b0*/  @!P0 LDC.64 R16, c[0x0][0x388] ;  /* 0x0000e200ff108b82 */ /* 0x000e240000000a00 */
[----:B0-----:R-:W-:Y:S01]  /*03c0*/  @!P0 IMAD.WIDE R16, R2, 0x8, R16 ;  /* 0x0000000802108825 */ /* 0x001fe200078e0210 */
[----:B--2---:R-:W-:-:S07]  /*03d0*/  @!P1 DFMA R10, R20, R18, R10 ;  /* 0x00000012140a922b */ /* 0x004fce000000000a */
[----:B------:R0:W-:Y:S04]  /*03e0*/  STG.E.64 desc[UR8][R12.64], R10 ;  /* 0x0000000a0c007986 */ /* 0x0001e8000c101b08 */
[----:B------:R-:W0:Y:S04]  /*03f0*/  @!P0 LDG.E.64 R18, desc[UR8][R14.64+-0x8] ;  /* 0xfffff8080e128981 */ /* 0x000e28000c1e1b00 */
[----:B------:R1:W0:Y:S01]  /*0400*/  @!P0 LDG.E.64 R20, desc[UR8][R16.64] ;  /* 0x0000000810148981 */ /* 0x000222000c1e1b00 */
[----:B------:R-:W-:-:S05]  /*0410*/  VIADD R27, R26, 0x2 ;  /* 0x000000021a1b7836 */ /* 0x000fca0000000000 */
[----:B------:R-:W-:-:S04]  /*0420*/  ISETP.GE.AND P1, PT, R27, UR11, PT ;  /* 0x0000000b1b007c0c */ /* 0x000fc8000bf26270 */
[----:B------:R-:W-:-:S13]  /*0430*/  ISETP.LT.OR P1, PT, R27, RZ, P1 ;  /* 0x000000ff1b00720c */ /* 0x000fda0000f21670 */
[----:B-1----:R-:W1:Y:S02]  /*0440*/  @!P1 LDC.64 R16, c[0x0][0x388] ;  /* 0x0000e200ff109b82 */ /* 0x002e640000000a00 */
[----:B-1----:R-:W-:Y:S01]  /*0450*/  @!P1 IMAD.WIDE R28, R24, 0x8, R16 ;  /* 0x00000008181c9825 */ /* 0x002fe200078e0210 */
[----:B0-----:R-:W-:-:S07]  /*0460*/  @!P0 DFMA R10, R20, R18, R10 ;  /* 0x00000012140a822b */ /* 0x001fce000000000a */
[----:B------:R0:W-:Y:S04]  /*0470*/  STG.E.64 desc[UR8][R12.64], R10 ;  /* 0x0000000a0c007986 */ /* 0x0001e8000c101b08 */
[----:B------:R-:W0:Y:S04]  /*0480*/  @!P1 LDG.E.64 R18, desc[UR8][R14.64+-0x10] ;  /* 0xfffff0080e129981 */ /* 0x000e28000c1e1b00 */
[----:B------:R-:W0:Y:S01]  /*0490*/  @!P1 LDG.E.64 R20, desc[UR8][R28.64] ;  /* 0x000000081c149981 */ /* 0x000e22000c1e1b00 */
[----:B------:R-:W-:-:S04]  /*04a0*/  IADD3 R27, PT, PT, R26, 0x3, RZ ;  /* 0x000000031a1b7810 */ /* 0x000fc80007ffe0ff */
[----:B------:R-:W-:-:S04]  /*04b0*/  ISETP.GE.AND P0, PT, R27, UR11, PT ;  /* 0x0000000b1b007c0c */ /* 0x000fc8000bf06270 */
[----:B------:R-:W-:-:S13]  /*04c0*/  ISETP.LT.OR P0, PT, R27, RZ, P0 ;  /* 0x000000ff1b00720c */ /* 0x000fda0000701670 */
[----:B------:R-:W1:Y:S02]  /*04d0*/  @!P0 LDC.64 R16, c[0x0][0x388] ;  /* 0x0000e200ff108b82 */ /* 0x000e640000000a00 */
[----:B-1----:R-:W-:Y:S01]  /*04e0*/  @!P0 IMAD.WIDE R16, R4, 0x8, R16 ;  /* 0x0000000804108825 */ /* 0x002fe200078e0210 */
[----:B0-----:R-:W-:-:S07]  /*04f0*/  @!P1 DFMA R10, R20, R18, R10 ;  /* 0x00000012140a922b */ /* 0x001fce000000000a */
        /* <DEDUP_REMOVED lines=11> */
[----:B------:R1:W0:Y:S01]  /*05b0*/  @!P1 LDG.E.64 R20, desc[UR8][R28.64] ;  /* 0x000000081c149981 */ /* 0x000222000c1e1b00 */
[----:B------:R-:W-:-:S04]  /*05c0*/  IADD3 R27, PT, PT, R26, 0x5, RZ ;  /* 0x000000051a1b7810 */ /* 0x000fc80007ffe0ff */
[----:B------:R-:W-:-:S04]  /*05d0*/  ISETP.GE.AND P0, PT, R27, UR11, PT ;  /* 0x0000000b1b007c0c */ /* 0x000fc8000bf06270 */
[----:B------:R-:W-:Y:S01]  /*05e0*/  ISETP.LT.OR P0, PT, R27, RZ, P0 ;  /* 0x000000ff1b00720c */ /* 0x000fe20000701670 */
[----:B-1----:R-:W1:-:S12]  /*05f0*/  LDC R28, c[0x0][0x398] ;  /* 0x0000e600ff1c7b82 */ /* 0x002e580000000800 */
[----:B------:R-:W2:Y:S01]  /*0600*/  @!P0 LDC.64 R16, c[0x0][0x388] ;  /* 0x0000e200ff108b82 */ /* 0x000ea20000000a00 */
[----:B0-----:R-:W-:Y:S01]  /*0610*/  @!P1 DFMA R10, R20, R18, R10 ;  /* 0x00000012140a922b */ /* 0x001fe2000000000a */
[----:B--2---:R-:W-:-:S06]  /*0620*/  @!P0 IMAD.WIDE R20, R6, 0x8, R16 ;  /* 0x0000000806148825 */ /* 0x004fcc00078e0210 */
[----:B------:R0:W-:Y:S04]  /*0630*/  STG.E.64 desc[UR8][R12.64], R10 ;  /* 0x0000000a0c007986 */ /* 0x0001e8000c101b08 */
[----:B------:R-:W0:Y:S04]  /*0640*/  @!P0 LDG.E.64 R18, desc[UR8][R14.64+-0x28] ;  /* 0xffffd8080e128981 */ /* 0x000e28000c1e1b00 */
[----:B------:R-:W0:Y:S01]  /*0650*/  @!P0 LDG.E.64 R20, desc[UR8][R20.64] ;  /* 0x0000000814148981 */ /* 0x000e22000c1e1b00 */
[----:B------:R-:W-:-:S05]  /*0660*/  VIADD R16, R26, 0x6 ;  /* 0x000000061a107836 */ /* 0x000fca0000000000 */
[----:B------:R-:W-:-:S04]  /*0670*/  ISETP.GE.AND P1, PT, R16, UR11, PT ;  /* 0x0000000b10007c0c */ /* 0x000fc8000bf26270 */
[----:B------:R-:W-:-:S13]  /*0680*/  ISETP.LT.OR P1, PT, R16, RZ, P1 ;  /* 0x000000ff1000720c */ /* 0x000fda0000f21670 */
[----:B------:R-:W2:Y:S01]  /*0690*/  @!P1 LDC.64 R16, c[0x0][0x388] ;  /* 0x0000e200ff109b82 */ /* 0x000ea20000000a00 */
[----:B------:R-:W-:Y:S01]  /*06a0*/  IADD3 R27, PT, PT, R26, 0x7, RZ ;  /* 0x000000071a1b7810 */ /* 0x000fe20007ffe0ff */
[----:B0-----:R-:W-:Y:S01]  /*06b0*/  @!P0 DFMA R10, R20, R18, R10 ;  /* 0x00000012140a822b */ /* 0x001fe2000000000a */
[----:B--2---:R-:W-:-:S06]  /*06c0*/  @!P1 IMAD.WIDE R18, R7, 0x8, R16 ;  /* 0x0000000807129825 */ /* 0x004fcc00078e0210 */
[----:B------:R0:W-:Y:S04]  /*06d0*/  STG.E.64 desc[UR8][R12.64], R10 ;  /* 0x0000000a0c007986 */ /* 0x0001e8000c101b08 */
[----:B------:R-:W0:Y:S04]  /*06e0*/  @!P1 LDG.E.64 R16, desc[UR8][R14.64+-0x30] ;  /* 0xffffd0080e109981 */ /* 0x000e28000c1e1b00 */
[----:B------:R-:W0:Y:S01]  /*06f0*/  @!P1 LDG.E.64 R18, desc[UR8][R18.64] ;  /* 0x0000000812129981 */ /* 0x000e22000c1e1b00 */
[----:B------:R-:W-:-:S04]  /*0700*/  ISETP.GE.AND P0, PT, R27, UR11, PT ;  /* 0x0000000b1b007c0c */ /* 0x000fc8000bf06270 */
[----:B------:R-:W-:-:S13]  /*0710*/  ISETP.LT.OR P0, PT, R27, RZ, P0 ;  /* 0x000000ff1b00720c */ /* 0x000fda0000701670 */
[----:B------:R-:W2:Y:S02]  /*0720*/  @!P0 LDC.64 R20, c[0x0][0x388] ;  /* 0x0000e200ff148b82 */ /* 0x000ea40000000a00 */
[----:B--2---:R-:W-:Y:S01]  /*0730*/  @!P0 IMAD.WIDE R20, R23, 0x8, R20 ;  /* 0x0000000817148825 */ /* 0x004fe200078e0214 */
[----:B0-----:R-:W-:-:S07]  /*0740*/  @!P1 DFMA R10, R18, R16, R10 ;  /* 0x00000010120a922b */ /* 0x001fce000000000a */
[----:B------:R0:W-:Y:S04]  /*0750*/  STG.E.64 desc[UR8][R12.64], R10 ;  /* 0x0000000a0c007986 */ /* 0x0001e8000c101b08 */
[----:B------:R-:W0:Y:S04]  /*0760*/  @!P0 LDG.E.64 R16, desc[UR8][R14.64+-0x38] ;  /* 0xffffc8080e108981 */ /* 0x000e28000c1e1b00 */
[----:B------:R-:W0:Y:S01]  /*0770*/  @!P0 LDG.E.64 R20, desc[UR8][R20.64] ;  /* 0x0000000814148981 */ /* 0x000e22000c1e1b00 */
[----:B------:R-:W-:-:S04]  /*0780*/  UIADD3 UR4, UPT, UPT, UR4, 0x8, URZ ;  /* 0x0000000804047890 */ /* 0x000fc8000fffe0ff */
[----:B------:R-:W-:Y:S01]  /*0790*/  UISETP.NE.AND UP0, UPT, UR4, URZ, UPT ;  /* 0x000000ff0400728c */ /* 0x000fe2000bf05270 */
[----:B------:R-:W-:Y:S01]  /*07a0*/  VIADD R25, R25, 0xfffffff8 ;  /* 0xfffffff819197836 */ /* 0x000fe20000000000 */
[----:B------:R-:W-:Y:S01]  /*07b0*/  IADD3 R26, PT, PT, R26, 0x8, RZ ;  /* 0x000000081a1a7810 */ /* 0x000fe20007ffe0ff */
[C---:B-1----:R-:W-:Y:S01]  /*07c0*/  IMAD R2, R28.reuse, 0x8, R2 ;  /* 0x000000081c027824 */ /* 0x042fe200078e0202 */
[C---:B------:R-:W-:Y:S01]  /*07d0*/  LEA R24, R28.reuse, R24, 0x3 ;  /* 0x000000181c187211 */ /* 0x040fe200078e18ff */
[C---:B------:R-:W-:Y:S01]  /*07e0*/  IMAD R4, R28.reuse, 0x8, R4 ;  /* 0x000000081c047824 */ /* 0x040fe200078e0204 */
[C---:B------:R-:W-:Y:S01]  /*07f0*/  LEA R5, R28.reuse, R5, 0x3 ;  /* 0x000000051c057211 */ /* 0x040fe200078e18ff */
[C---:B------:R-:W-:Y:S01]  /*0800*/  IMAD R6, R28.reuse, 0x8, R6 ;  /* 0x000000081c067824 */ /* 0x040fe200078e0206 */
[C---:B------:R-:W-:Y:S01]  /*0810*/  LEA R7, R28.reuse, R7, 0x3 ;  /* 0x000000071c077211 */ /* 0x040fe200078e18ff */
[C---:B------:R-:W-:Y:S01]  /*0820*/  IMAD R23, R28.reuse, 0x8, R23 ;  /* 0x000000081c177824 */ /* 0x040fe200078e0217 */
[----:B------:R-:W-:Y:S01]  /*0830*/  LEA R22, R28, R22, 0x3 ;  /* 0x000000161c167211 */ /* 0x000fe200078e18ff */
[----:B------:R-:W-:Y:S01]  /*0840*/  UIADD3 UR5, UPT, UPT, UR5, 0x8, URZ ;  /* 0x0000000805057890 */ /* 0x000fe2000fffe0ff */
[----:B0-----:R-:W-:-:S07]  /*0850*/  @!P0 DFMA R10, R20, R16, R10 ;  /* 0x00000010140a822b */ /* 0x001fce000000000a */
[----:B------:R2:W-:Y:S01]  /*0860*/  STG.E.64 desc[UR8][R12.64], R10 ;  /* 0x0000000a0c007986 */ /* 0x0005e2000c101b08 */
[----:B------:R-:W-:Y:S05]  /*0870*/  BRA.U UP0, `(.L_x_1) ;  /* 0xfffffff900a07547 */ /* 0x000fea000b83ffff */
[----:B------:R-:W-:-:S12]  /*0880*/  UIADD3 UR4, UPT, UPT, UR5, -0x3, URZ ;  /* 0xfffffffd05047890 */ /* 0x000fd8000fffe0ff */
.L_x_0:
[----:B------:R-:W0:Y:S02]  /*0890*/  LDC R2, c[0x0][0x3a0] ;  /* 0x0000e800ff027b82 */ /* 0x000e240000000800 */
[----:B0-----:R-:W-:-:S05]  /*08a0*/  IMAD.SHL.U32 R4, R2, 0x2, RZ ;  /* 0x0000000202047824 */ /* 0x001fca00078e00ff */
[----:B------:R-:W-:-:S04]  /*08b0*/  LOP3.LUT R4, R4, 0x6, RZ, 0xc0, !PT ;  /* 0x0000000604047812 */ /* 0x000fc800078ec0ff */
[----:B------:R-:W-:-:S13]  /*08c0*/  ISETP.GE.U32.AND P0, PT, R4, 0x3, PT ;  /* 0x000000030400780c */ /* 0x000fda0003f06070 */
[----:B------:R-:W-:Y:S05]  /*08d0*/  @!P0 BRA `(.L_x_2) ;  /* 0x0000000000bc8947 */ /* 0x000fea0003800000 */
[----:B------:R-:W-:Y:S01]  /*08e0*/  IADD3 R6, PT, PT, R0, UR4, RZ ;  /* 0x0000000400067c10 */ /* 0x000fe2000fffe0ff */
[----:B------:R-:W0:Y:S01]  /*08f0*/  LDC.64 R4, c[0x0][0x390] ;  /* 0x0000e400ff047b82 */ /* 0x000e220000000a00 */
[----:B------:R-:W-:Y:S02]  /*0900*/  VIADD R7, R2, -UR4 ;  /* 0x8000000402077c36 */ /* 0x000fe40008000000 */
[----:B------:R-:W-:-:S04]  /*0910*/  ISETP.GE.AND P1, PT, R6, UR11, PT ;  /* 0x0000000b06007c0c */ /* 0x000fc8000bf26270 */
[----:B------:R-:W-:-:S13]  /*0920*/  ISETP.LT.OR P1, PT, R6, RZ, P1 ;  /* 0x000000ff0600720c */ /* 0x000fda0000f21670 */
[----:B------:R-:W1:Y:S01]  /*0930*/  @!P1 LDC.64 R8, c[0x0][0x388] ;  /* 0x0000e200ff089b82 */ /* 0x000e620000000a00 */
[----:B------:R-:W-:Y:S02]  /*0940*/  @!P1 IMAD R15, R6, R28, R3 ;  /* 0x0000001c060f9224 */ /* 0x000fe400078e0203 */
[----:B0-----:R-:W-:-:S04]  /*0950*/  IMAD.WIDE R4, R7, 0x8, R4 ;  /* 0x0000000807047825 */ /* 0x001fc800078e0204 */
[----:B-1----:R-:W-:Y:S02]  /*0960*/  @!P1 IMAD.WIDE R8, R15, 0x8, R8 ;  /* 0x000000080f089825 */ /* 0x002fe400078e0208 */
[----:B------:R-:W2:Y:S04]  /*0970*/  @!P1 LDG.E.64 R14, desc[UR8][R4.64] ;  /* 0x00000008040e9981 */ /* 0x000ea8000c1e1b00 */
[----:B------:R-:W2:Y:S01]  /*0980*/  @!P1 LDG.E.64 R8, desc[UR8][R8.64] ;  /* 0x0000000808089981 */ /* 0x000ea2000c1e1b00 */
[----:B------:R-:W-:-:S04]  /*0990*/  IADD3 R7, PT, PT, R6, 0x1, RZ ;  /* 0x0000000106077810 */ /* 0x000fc80007ffe0ff */
[----:B------:R-:W-:-:S04]  /*09a0*/  ISETP.GE.AND P0, PT, R7, UR11, PT ;  /* 0x0000000b07007c0c */ /* 0x000fc8000bf06270 */
[----:B------:R-:W-:-:S13]  /*09b0*/  ISETP.LT.OR P0, PT, R7, RZ, P0 ;  /* 0x000000ff0700720c */ /* 0x000fda0000701670 */
[----:B------:R-:W0:Y:S01]  /*09c0*/  @!P0 LDC.64 R16, c[0x0][0x388] ;  /* 0x0000e200ff108b82 */ /* 0x000e220000000a00 */
[----:B------:R-:W-:Y:S01]  /*09d0*/  @!P0 IMAD R7, R7, R28, R3 ;  /* 0x0000001c07078224 */ /* 0x000fe200078e0203 */
[----:B--2---:R-:W-:-:S03]  /*09e0*/  @!P1 DFMA R10, R8, R14, R10 ;  /* 0x0000000e080a922b */ /* 0x004fc6000000000a */
[----:B0-----:R-:W-:-:S04]  /*09f0*/  @!P0 IMAD.WIDE R14, R7, 0x8, R16 ;  /* 0x00000008070e8825 */ /* 0x001fc800078e0210 */
[----:B------:R0:W-:Y:S04]  /*0a00*/  STG.E.64 desc[UR8][R12.64], R10 ;  /* 0x0000000a0c007986 */ /* 0x0001e8000c101b08 */
[----:B------:R-:W0:Y:S04]  /*0a10*/  @!P0 LDG.E.64 R16, desc[UR8][R4.64+-0x8] ;  /* 0xfffff80804108981 */ /* 0x000e28000c1e1b00 */
[----:B------:R-:W0:Y:S01]  /*0a20*/  @!P0 LDG.E.64 R14, desc[UR8][R14.64] ;  /* 0x000000080e0e8981 */ /* 0x000e22000c1e1b00 */
[----:B------:R-:W-:-:S05]  /*0a30*/  VIADD R7, R6, 0x2 ;  /* 0x0000000206077836 */ /* 0x000fca0000000000 */
[----:B------:R-:W-:-:S04]  /*0a40*/  ISETP.GE.AND P1, PT, R7, UR11, PT ;  /* 0x0000000b07007c0c */ /* 0x000fc8000bf26270 */
[----:B------:R-:W-:-:S13]  /*0a50*/  ISETP.LT.OR P1, PT, R7, RZ, P1 ;  /* 0x000000ff0700720c */ /* 0x000fda0000f21670 */
[----:B------:R-:W1:Y:S01]  /*0a60*/  @!P1 LDC.64 R8, c[0x0][0x388] ;  /* 0x0000e200ff089b82 */ /* 0x000e620000000a00 */
[----:B------:R-:W-:-:S04]  /*0a70*/  @!P1 IMAD R7, R7, R28, R3 ;  /* 0x0000001c07079224 */ /* 0x000fc800078e0203 */
[----:B-1----:R-:W-:Y:S01]  /*0a80*/  @!P1 IMAD.WIDE R8, R7, 0x8, R8 ;  /* 0x0000000807089825 */ /* 0x002fe200078e0208 */
[----:B0-----:R-:W-:-:S07]  /*0a90*/  @!P0 DFMA R10, R14, R16, R10 ;  /* 0x000000100e0a822b */ /* 0x001fce000000000a */
[----:B------:R0:W-:Y:S04]  /*0aa0*/  STG.E.64 desc[UR8][R12.64], R10 ;  /* 0x0000000a0c007986 */ /* 0x0001e8000c101b08 */
[----:B------:R-:W0:Y:S04]  /*0ab0*/  @!P1 LDG.E.64 R16, desc[UR8][R4.64+-0x10] ;  /* 0xfffff00804109981 */ /* 0x000e28000c1e1b00 */
[----:B------:R-:W0:Y:S01]  /*0ac0*/  @!P1 LDG.E.64 R8, desc[UR8][R8.64] ;  /* 0x0000000808089981 */ /* 0x000e22000c1e1b00 */
[----:B------:R-:W-:Y:S01]  /*0ad0*/  IADD3 R14, PT, PT, R6, 0x3, RZ ;  /* 0x00000003060e7810 */ /* 0x000fe20007ffe0ff */
[----:B------:R-:W-:Y:S03]  /*0ae0*/  BSSY.RECONVERGENT B0, `(.L_x_3) ;  /* 0x000000c000007945 */ /* 0x000fe60003800200 */
[----:B------:R-:W-:-:S04]  /*0af0*/  ISETP.GE.AND P0, PT, R14, UR11, PT ;  /* 0x0000000b0e007c0c */ /* 0x000fc8000bf06270 */
[----:B------:R-:W-:Y:S01]  /*0b00*/  ISETP.LT.OR P0, PT, R14, RZ, P0 ;  /* 0x000000ff0e00720c */ /* 0x000fe20000701670 */
[----:B0-----:R-:W-:-:S07]  /*0b10*/  @!P1 DFMA R10, R8, R16, R10 ;  /* 0x00000010080a922b */ /* 0x001fce000000000a */
[----:B------:R0:W-:Y:S05]  /*0b20*/  STG.E.64 desc[UR8][R12.64], R10 ;  /* 0x0000000a0c007986 */ /* 0x0001ea000c101b08 */
[----:B------:R-:W-:Y:S05]  /*0b30*/  @P0 BRA `(.L_x_4) ;  /* 0x0000000000180947 */ /* 0x000fea0003800000 */
[----:B------:R-:W1:Y:S01]  /*0b40*/  LDC.64 R6, c[0x0][0x388] ;  /* 0x0000e200ff067b82 */ /* 0x000e620000000a00 */
[----:B------:R-:W-:Y:S01]  /*0b50*/  IMAD R9, R14, R28, R3 ;  /* 0x0000001c0e097224 */ /* 0x000fe200078e0203 */
[----:B------:R-:W0:Y:S03]  /*0b60*/  LDG.E.64 R4, desc[UR8][R4.64+-0x18] ;  /* 0xffffe80804047981 */ /* 0x000e26000c1e1b00 */
[----:B-1----:R-:W-:-:S06]  /*0b70*/  IMAD.WIDE R6, R9, 0x8, R6 ;  /* 0x0000000809067825 */ /* 0x002fcc00078e0206 */
[----:B------:R-:W0:Y:S02]  /*0b80*/  LDG.E.64 R6, desc[UR8][R6.64] ;  /* 0x0000000806067981 */ /* 0x000e24000c1e1b00 */
[----:B0-----:R-:W-:-:S11]  /*0b90*/  DFMA R10, R6, R4, R10 ;  /* 0x00000004060a722b */ /* 0x001fd6000000000a */
.L_x_4:
[----:B------:R-:W-:Y:S05]  /*0ba0*/  BSYNC.RECONVERGENT B0 ;  /* 0x0000000000007941 */ /* 0x000fea0003800200 */
.L_x_3:
[----:B------:R1:W-:Y:S01]  /*0bb0*/  STG.E.64 desc[UR8][R12.64], R10 ;  /* 0x0000000a0c007986 */ /* 0x0003e2000c101b08 */
[----:B------:R-:W-:-:S12]  /*0bc0*/  UIADD3 UR4, UPT, UPT, UR4, 0x4, URZ ;  /* 0x0000000404047890 */ /* 0x000fd8000fffe0ff */
.L_x_2:
[----:B------:R-:W-:-:S04]  /*0bd0*/  LOP3.LUT R4, R2, 0x1, RZ, 0xc0, !PT ;  /* 0x0000000102047812 */ /* 0x000fc800078ec0ff */
[----:B------:R-:W-:-:S13]  /*0be0*/  ISETP.NE.U32.AND P0, PT, R4, 0x1, PT ;  /* 0x000000010400780c */ /* 0x000fda0003f05070 */
[----:B------:R-:W-:Y:S05]  /*0bf0*/  @P0 BRA `(.L_x_5) ;  /* 0x00000000006c0947 */ /* 0x000fea0003800000 */
[----:B------:R-:W-:Y:S01]  /*0c00*/  VIADD R14, R0, UR4 ;  /* 0x00000004000e7c36 */ /* 0x000fe20008000000 */
[----:B------:R-:W3:Y:S01]  /*0c10*/  LDC.64 R4, c[0x0][0x390] ;  /* 0x0000e400ff047b82 */ /* 0x000ee20000000a00 */
[----:B------:R-:W-:-:S03]  /*0c20*/  IADD3 R15, PT, PT, R2, -UR4, RZ ;  /* 0x80000004020f7c10 */ /* 0x000fc6000fffe0ff */
[----:B------:R-:W-:-:S04]  /*0c30*/  ISETP.GE.AND P0, PT, R14, UR11, PT ;  /* 0x0000000b0e007c0c */ /* 0x000fc8000bf06270 */
[----:B------:R-:W-:-:S13]  /*0c40*/  ISETP.LT.OR P0, PT, R14, RZ, P0 ;  /* 0x000000ff0e00720c */ /* 0x000fda0000701670 */
[----:B------:R-:W4:Y:S01]  /*0c50*/  @!P0 LDC.64 R6, c[0x0][0x388] ;  /* 0x0000e200ff068b82 */ /* 0x000f220000000a00 */
[----:B------:R-:W-:Y:S02]  /*0c60*/  @!P0 IMAD R9, R14, R28, R3 ;  /* 0x0000001c0e098224 */ /* 0x000fe400078e0203 */
[----:B---3--:R-:W-:-:S04]  /*0c70*/  IMAD.WIDE R4, R15, 0x8, R4 ;  /* 0x000000080f047825 */ /* 0x008fc800078e0204 */
[----:B----4-:R-:W-:Y:S02]  /*0c80*/  @!P0 IMAD.WIDE R6, R9, 0x8, R6 ;  /* 0x0000000809068825 */ /* 0x010fe400078e0206 */
[----:B------:R-:W0:Y:S04]  /*0c90*/  @!P0 LDG.E.64 R8, desc[UR8][R4.64] ;  /* 0x0000000804088981 */ /* 0x000e28000c1e1b00 */
[----:B------:R-:W0:Y:S01]  /*0ca0*/  @!P0 LDG.E.64 R6, desc[UR8][R6.64] ;  /* 0x0000000806068981 */ /* 0x000e22000c1e1b00 */
[----:B------:R-:W-:Y:S01]  /*0cb0*/  VIADD R14, R14, 0x1 ;  /* 0x000000010e0e7836 */ /* 0x000fe20000000000 */
[----:B------:R-:W-:Y:S04]  /*0cc0*/  BSSY.RECONVERGENT B0, `(.L_x_6) ;  /* 0x000000c000007945 */ /* 0x000fe80003800200 */
[----:B------:R-:W-:-:S04]  /*0cd0*/  ISETP.GE.AND P1, PT, R14, UR11, PT ;  /* 0x0000000b0e007c0c */ /* 0x000fc8000bf26270 */
[----:B------:R-:W-:Y:S01]  /*0ce0*/  ISETP.LT.OR P1, PT, R14, RZ, P1 ;  /* 0x000000ff0e00720c */ /* 0x000fe20000f21670 */
[----:B012---:R-:W-:-:S07]  /*0cf0*/  @!P0 DFMA R10, R6, R8, R10 ;  /* 0x00000008060a822b */ /* 0x007fce000000000a */
        /* <DEDUP_REMOVED lines=8> */
.L_x_7:
[----:B------:R-:W-:Y:S05]  /*0d80*/  BSYNC.RECONVERGENT B0 ;  /* 0x0000000000007941 */ /* 0x000fea0003800200 */
.L_x_6:
[----:B------:R3:W-:Y:S01]  /*0d90*/  STG.E.64 desc[UR8][R12.64], R10 ;  /* 0x0000000a0c007986 */ /* 0x0007e2000c101b08 */
[----:B------:R-:W-:-:S12]  /*0da0*/  UIADD3 UR4, UPT, UPT, UR4, 0x2, URZ ;  /* 0x0000000204047890 */ /* 0x000fd8000fffe0ff */
.L_x_5:
[----:B------:R-:W-:Y:S01]  /*0db0*/  IADD3 R0, PT, PT, R0, UR4, RZ ;  /* 0x0000000400007c10 */ /* 0x000fe2000fffe0ff */
[----:B------:R-:W-:Y:S03]  /*0dc0*/  BSSY.RECONVERGENT B0, `(.L_x_8) ;  /* 0x000000d000007945 */ /* 0x000fe60003800200 */
[----:B------:R-:W-:-:S04]  /*0dd0*/  ISETP.GE.AND P0, PT, R0, UR11, PT ;  /* 0x0000000b00007c0c */ /* 0x000fc8000bf06270 */
[----:B------:R-:W-:-:S13]  /*0de0*/  ISETP.LT.OR P0, PT, R0, RZ, P0 ;  /* 0x000000ff0000720c */ /* 0x000fda0000701670 */
[----:B------:R-:W-:Y:S05]  /*0df0*/  @P0 BRA `(.L_x_9) ;  /* 0x0000000000240947 */ /* 0x000fea0003800000 */
[----:B------:R-:W4:Y:S01]  /*0e00*/  LDC.64 R4, c[0x0][0x388] ;  /* 0x0000e200ff047b82 */ /* 0x000f220000000a00 */
[----:B------:R-:W-:Y:S01]  /*0e10*/  IMAD R3, R0, R28, R3 ;  /* 0x0000001c00037224 */ /* 0x000fe200078e0203 */
[----:B------:R-:W-:-:S06]  /*0e20*/  IADD3 R9, PT, PT, R2, -UR4, RZ ;  /* 0x8000000402097c10 */ /* 0x000fcc000fffe0ff */
[----:B------:R-:W5:Y:S01]  /*0e30*/  LDC.64 R6, c[0x0][0x390] ;  /* 0x0000e400ff067b82 */ /* 0x000f620000000a00 */
[----:B----4-:R-:W-:-:S06]  /*0e40*/  IMAD.WIDE R2, R3, 0x8, R4 ;  /* 0x0000000803027825 */ /* 0x010fcc00078e0204 */
[----:B------:R-:W0:Y:S01]  /*0e50*/  LDG.E.64 R2, desc[UR8][R2.64] ;  /* 0x0000000802027981 */ /* 0x000e22000c1e1b00 */
[----:B-----5:R-:W-:-:S06]  /*0e60*/  IMAD.WIDE R4, R9, 0x8, R6 ;  /* 0x0000000809047825 */ /* 0x020fcc00078e0206 */
[----:B------:R-:W0:Y:S02]  /*0e70*/  LDG.E.64 R4, desc[UR8][R4.64] ;  /* 0x0000000804047981 */ /* 0x000e24000c1e1b00 */
[----:B0123--:R-:W-:-:S11]  /*0e80*/  DFMA R10, R2, R4, R10 ;  /* 0x00000004020a722b */ /* 0x00ffd6000000000a */
.L_x_9:
[----:B------:R-:W-:Y:S05]  /*0e90*/  BSYNC.RECONVERGENT B0 ;  /* 0x0000000000007941 */ /* 0x000fea0003800200 */
.L_x_8:
[----:B------:R-:W-:Y:S01]  /*0ea0*/  STG.E.64 desc[UR8][R12.64], R10 ;  /* 0x0000000a0c007986 */ /* 0x000fe2000c101b08 */
[----:B------:R-:W-:Y:S05]  /*0eb0*/  EXIT ;  /* 0x000000000000794d */ /* 0x000fea0003800000 */
.L_x_10:
[----:B------:R-:W-:-:S00]  /*0ec0*/  BRA `(.L_x_10) ;  /* 0xfffffffc00fc7947 */ /* 0x000fc0000383ffff */
[----:B------:R-:W-:-:S00]  /*0ed0*/  NOP ;  /* 0x0000000000007918 */ /* 0x000fc00000000000 */
        /* <DEDUP_REMOVED lines=10> */
.L_x_26:


//--------------------- .text._Z17convolutionRowGPUPdS_S_iii --------------------------
	.section	.text._Z17convolutionRowGPUPdS_S_iii,"ax",@progbits
	.align	128
        .global         _Z17convolutionRowGPUPdS_S_iii
        .type           _Z17convolutionRowGPUPdS_S_iii,@function
        .size           _Z17convolutionRowGPUPdS_S_iii,(.L_x_27 - _Z17convolutionRowGPUPdS_S_iii)
        .other          _Z17convolutionRowGPUPdS_S_iii,@"STO_CUDA_ENTRY STV_DEFAULT"
_Z17convolutionRowGPUPdS_S_iii:
.text._Z17convolutionRowGPUPdS_S_iii:
[----:B------:R-:W-:Y:S01]  /*0000*/  LDC R1, c[0x0][0x37c] ;  /* 0x0000df00ff017b82 */ /* 0x000fe20000000800 */
[----:B------:R-:W0:Y:S07]  /*0010*/  S2R R2, SR_TID.Y ;  /* 0x0000000000027919 */ /* 0x000e2e0000002200 */
[----:B------:R-:W1:Y:S01]  /*0020*/  LDC R0, c[0x0][0x360] ;  /* 0x0000d800ff007b82 */ /* 0x000e620000000800 */
[----:B------:R-:W2:Y:S01]  /*0030*/  LDCU.64 UR6, c[0x0][0x398] ;  /* 0x00007300ff0677ac */ /* 0x000ea20008000a00 */
[----:B------:R-:W1:Y:S01]  /*0040*/  S2R R5, SR_TID.X ;  /* 0x0000000000057919 */ /* 0x000e620000002100 */
[----:B------:R-:W3:Y:S05]  /*0050*/  LDCU UR10, c[0x0][0x3a0] ;  /* 0x00007400ff0a77ac */ /* 0x000eea0008000800 */
[----:B------:R-:W0:Y:S08]  /*0060*/  S2UR UR5, SR_CTAID.Y ;  /* 0x00000000000579c3 */ /* 0x000e300000002600 */
[----:B------:R-:W0:Y:S08]  /*0070*/  LDC R3, c[0x0][0x364] ;  /* 0x0000d900ff037b82 */ /* 0x000e300000000800 */
[----:B------:R-:W1:Y:S01]  /*0080*/  S2UR UR4, SR_CTAID.X ;  /* 0x00000000000479c3 */ /* 0x000e620000002500 */
[----:B0-----:R-:W-:-:S05]  /*0090*/  IMAD R3, R3, UR5, R2 ;  /* 0x0000000503037c24 */ /* 0x001fca000f8e0202 */
[----:B--2---:R-:W-:Y:S01]  /*00a0*/  ISETP.GE.AND P0, PT, R3, UR7, PT ;  /* 0x0000000703007c0c */ /* 0x004fe2000bf06270 */
[----:B-1----:R-:W-:-:S05]  /*00b0*/  IMAD R0, R0, UR4, R5 ;  /* 0x0000000400007c24 */ /* 0x002fca000f8e0205 */
[----:B------:R-:W-:-:S04]  /*00c0*/  ISETP.GE.OR P0, PT, R0, UR6, P0 ;  /* 0x0000000600007c0c */ /* 0x000fc80008706670 */
[----:B---3--:R-:W-:-:S13]  /*00d0*/  ISETP.GT.OR P0, PT, RZ, UR10, P0 ;  /* 0x0000000aff007c0c */ /* 0x008fda0008704670 */
[----:B------:R-:W-:Y:S05]  /*00e0*/  @P0 EXIT ;  /* 0x000000000000094d */ /* 0x000fea0003800000 */
[----:B------:R-:W0:Y:S01]  /*00f0*/  LDC.64 R4, c[0x0][0x380] ;  /* 0x0000e000ff047b82 */ /* 0x000e220000000a00 */
[----:B------:R-:W-:Y:S01]  /*0100*/  UISETP.GE.U32.AND UP0, UPT, UR10, 0x4, UPT ;  /* 0x000000040a00788c */ /* 0x000fe2000bf06070 */
[----:B------:R-:W-:Y:S01]  /*0110*/  IMAD R6, R3, UR6, R0 ;  /* 0x0000000603067c24 */ /* 0x000fe2000f8e0200 */
[----:B------:R-:W-:Y:S01]  /*0120*/  CS2R R2, SRZ ;  /* 0x0000000000027805 */ /* 0x000fe2000001ff00 */
[----:B------:R-:W1:Y:S01]  /*0130*/  LDCU.64 UR8, c[0x0][0x358] ;  /* 0x00006b00ff0877ac */ /* 0x000e620008000a00 */
[----:B------:R-:W-:Y:S01]  /*0140*/  UIADD3 UR4, UPT, UPT, -UR10, URZ, URZ ;  /* 0x000000ff0a047290 */ /* 0x000fe2000fffe1ff */
[----:B0-----:R-:W-:-:S04]  /*0150*/  IMAD.WIDE R4, R6, 0x8, R4 ;  /* 0x0000000806047825 */ /* 0x001fc800078e0204 */
[----:B-1----:R-:W-:Y:S07]  /*0160*/  BRA.U !UP0, `(.L_x_11) ;  /* 0x0000000508307547 */ /* 0x002fee000b800000 */
[----:B------:R-:W0:Y:S01]  /*0170*/  LDC.64 R8, c[0x0][0x390] ;  /* 0x0000e400ff087b82 */ /* 0x000e220000000a00 */
[----:B------:R-:W-:Y:S02]  /*0180*/  USHF.L.U32 UR7, UR10, 0x1, URZ ;  /* 0x000000010a077899 */ /* 0x000fe400080006ff */
[----:B------:R-:W-:Y:S01]  /*0190*/  VIADD R17, R6, -UR10 ;  /* 0x8000000a06117c36 */ /* 0x000fe20008000000 */
[----:B------:R-:W-:Y:S01]  /*01a0*/  CS2R R2, SRZ ;  /* 0x0000000000027805 */ /* 0x000fe2000001ff00 */
[----:B------:R-:W-:Y:S01]  /*01b0*/  VIADD R16, R0, -UR10 ;  /* 0x8000000a00107c36 */ /* 0x000fe20008000000 */
[----:B------:R-:W-:Y:S02]  /*01c0*/  ULOP3.LUT UR4, UR7, 0xfffffff8, URZ, 0xc0, !UPT ;  /* 0xfffffff807047892 */ /* 0x000fe4000f8ec0ff */
[----:B------:R-:W-:Y:S01]  /*01d0*/  IMAD.U32 R7, RZ, RZ, UR7 ;  /* 0x00000007ff077e24 */ /* 0x000fe2000f8e00ff */
[----:B------:R-:W1:Y:S01]  /*01e0*/  LDC.64 R10, c[0x0][0x388] ;  /* 0x0000e200ff0a7b82 */ /* 0x000e620000000a00 */
[----:B------:R-:W2:Y:S01]  /*01f0*/  LDCU UR6, c[0x0][0x398] ;  /* 0x00007300ff0677ac */ /* 0x000ea20008000800 */
[----:B------:R-:W-:-:S02]  /*0200*/  UIADD3 UR5, UPT, UPT, -UR10, 0x3, URZ ;  /* 0x000000030a057890 */ /* 0x000fc4000fffe1ff */
[----:B------:R-:W-:-:S12]  /*0210*/  UIADD3 UR4, UPT, UPT, -UR4, URZ, URZ ;  /* 0x000000ff04047290 */ /* 0x000fd8000fffe1ff */
.L_x_12:
[----:B--2---:R-:W-:Y:S01]  /*0220*/  ISETP.GE.AND P0, PT, R16, UR6, PT ;  /* 0x0000000610007c0c */ /* 0x004fe2000bf06270 */
[----:B-1----:R-:W-:-:S03]  /*0230*/  IMAD.WIDE R14, R17, 0x8, R10 ;  /* 0x00000008110e7825 */ /* 0x002fc600078e020a */
[----:B------:R-:W-:Y:S01]  /*0240*/  ISETP.LT.OR P0, PT, R16, RZ, P0 ;  /* 0x000000ff1000720c */ /* 0x000fe20000701670 */
[----:B0-----:R-:W-:-:S12]  /*0250*/  IMAD.WIDE R12, R7, 0x8, R8 ;  /* 0x00000008070c7825 */ /* 0x001fd800078e0208 */
[----:B------:R-:W2:Y:S04]  /*0260*/  @!P0 LDG.E.64 R18, desc[UR8][R14.64] ;  /* 0x000000080e128981 */ /* 0x000ea8000c1e1b00 */
[----:B------:R-:W2:Y:S01]  /*0270*/  @!P0 LDG.E.64 R20, desc[UR8][R12.64] ;  /* 0x000000080c148981 */ /* 0x000ea2000c1e1b00 */
[----:B------:R-:W-:-:S05]  /*0280*/  VIADD R22, R16, 0x1 ;  /* 0x0000000110167836 */ /* 0x000fca0000000000 */
[----:B------:R-:W-:-:S04]  /*0290*/  ISETP.GE.AND P1, PT, R22, UR6, PT ;  /* 0x0000000616007c0c */ /* 0x000fc8000bf26270 */
[----:B------:R-:W-:Y:S01]  /*02a0*/  ISETP.LT.OR P1, PT, R22, RZ, P1 ;  /* 0x000000ff1600720c */ /* 0x000fe20000f21670 */
[----:B--23--:R-:W-:-:S07]  /*02b0*/  @!P0 DFMA R2, R18, R20, R2 ;  /* 0x000000141202822b */ /* 0x00cfce0000000002 */
[----:B------:R0:W-:Y:S05]  /*02c0*/  STG.E.64 desc[UR8][R4.64], R2 ;  /* 0x0000000204007986 */ /* 0x0001ea000c101b08 */
[----:B------:R-:W0:Y:S04]  /*02d0*/  @!P1 LDG.E.64 R18, desc[UR8][R14.64+0x8] ;  /* 0x000008080e129981 */ /* 0x000e28000c1e1b00 */
[----:B------:R-:W0:Y:S01]  /*02e0*/  @!P1 LDG.E.64 R20, desc[UR8][R12.64+-0x8] ;  /* 0xfffff8080c149981 */ /* 0x000e22000c1e1b00 */
[----:B------:R-:W-:-:S05]  /*02f0*/  VIADD R22, R16, 0x2 ;  /* 0x0000000210167836 */ /* 0x000fca0000000000 */
[----:B------:R-:W-:-:S04]  /*0300*/  ISETP.GE.AND P0, PT, R22, UR6, PT ;  /* 0x0000000616007c0c */ /* 0x000fc8000bf06270 */
[----:B------:R-:W-:Y:S01]  /*0310*/  ISETP.LT.OR P0, PT, R22, RZ, P0 ;  /* 0x000000ff1600720c */ /* 0x000fe20000701670 */
[----:B0-----:R-:W-:-:S07]  /*0320*/  @!P1 DFMA R2, R18, R20, R2 ;  /* 0x000000141202922b */ /* 0x001fce0000000002 */
        /* <DEDUP_REMOVED lines=38> */
[----:B------:R-:W-:Y:S01]  /*0590*/  UIADD3 UR4, UPT, UPT, UR4, 0x8, URZ ;  /* 0x0000000804047890 */ /* 0x000fe2000fffe0ff */
[----:B------:R-:W-:Y:S01]  /*05a0*/  VIADD R17, R17, 0x8 ;  /* 0x0000000811117836 */ /* 0x000fe20000000000 */
[----:B------:R-:W-:Y:S01]  /*05b0*/  UIADD3 UR5, UPT, UPT, UR5, 0x8, URZ ;  /* 0x0000000805057890 */ /* 0x000fe2000fffe0ff */
[----:B------:R-:W-:Y:S01]  /*05c0*/  VIADD R7, R7, 0xfffffff8 ;  /* 0xfffffff807077836 */ /* 0x000fe20000000000 */
[----:B------:R-:W-:Y:S01]  /*05d0*/  UISETP.NE.AND UP0, UPT, UR4, URZ, UPT ;  /* 0x000000ff0400728c */ /* 0x000fe2000bf05270 */
[----:B------:R-:W-:Y:S01]  /*05e0*/  VIADD R16, R16, 0x8 ;  /* 0x0000000810107836 */ /* 0x000fe20000000000 */
[----:B0-----:R-:W-:-:S07]  /*05f0*/  @!P1 DFMA R2, R18, R20, R2 ;  /* 0x000000141202922b */ /* 0x001fce0000000002 */
[----:B------:R3:W-:Y:S01]  /*0600*/  STG.E.64 desc[UR8][R4.64], R2 ;  /* 0x0000000204007986 */ /* 0x0007e2000c101b08 */
[----:B------:R-:W-:Y:S05]  /*0610*/  BRA.U UP0, `(.L_x_12) ;  /* 0xfffffffd00007547 */ /* 0x000fea000b83ffff */
[----:B------:R-:W-:-:S12]  /*0620*/  UIADD3 UR4, UPT, UPT, UR5, -0x3, URZ ;  /* 0xfffffffd05047890 */ /* 0x000fd8000fffe0ff */
.L_x_11:
[----:B------:R-:W0:Y:S02]  /*0630*/  LDC R7, c[0x0][0x3a0] ;  /* 0x0000e800ff077b82 */ /* 0x000e240000000800 */
[----:B0-----:R-:W-:-:S05]  /*0640*/  IMAD.SHL.U32 R8, R7, 0x2, RZ ;  /* 0x0000000207087824 */ /* 0x001fca00078e00ff */
[----:B------:R-:W-:-:S04]  /*0650*/  LOP3.LUT R8, R8, 0x6, RZ, 0xc0, !PT ;  /* 0x0000000608087812 */ /* 0x000fc800078ec0ff */
[----:B------:R-:W-:-:S13]  /*0660*/  ISETP.GE.U32.AND P0, PT, R8, 0x3, PT ;  /* 0x000000030800780c */ /* 0x000fda0003f06070 */
[----:B------:R-:W-:Y:S05]  /*0670*/  @!P0 BRA `(.L_x_13) ;  /* 0x0000000000b08947 */ /* 0x000fea0003800000 */
[----:B------:R-:W0:Y:S01]  /*0680*/  LDC.64 R8, c[0x0][0x390] ;  /* 0x0000e400ff087b82 */ /* 0x000e220000000a00 */
[----:B------:R-:W-:Y:S02]  /*0690*/  VIADD R18, R0, UR4 ;  /* 0x0000000400127c36 */ /* 0x000fe40008000000 */
[----:B------:R-:W-:Y:S02]  /*06a0*/  VIADD R13, R7, -UR4 ;  /* 0x80000004070d7c36 */ /* 0x000fe40008000000 */
[----:B------:R-:W-:Y:S01]  /*06b0*/  VIADD R15, R6, UR4 ;  /* 0x00000004060f7c36 */ /* 0x000fe20008000000 */
[C---:B------:R-:W-:Y:S02]  /*06c0*/  ISETP.GE.AND P0, PT, R18.reuse, UR6, PT ;  /* 0x0000000612007c0c */ /* 0x040fe4000bf06270 */
[----:B------:R-:W1:Y:S02]  /*06d0*/  LDC.64 R10, c[0x0][0x388] ;  /* 0x0000e200ff0a7b82 */ /* 0x000e640000000a00 */
[----:B------:R-:W-:Y:S01]  /*06e0*/  ISETP.LT.OR P0, PT, R18, RZ, P0 ;  /* 0x000000ff1200720c */ /* 0x000fe20000701670 */
[----:B0-----:R-:W-:-:S04]  /*06f0*/  IMAD.WIDE R8, R13, 0x8, R8 ;  /* 0x000000080d087825 */ /* 0x001fc800078e0208 */
[----:B-1----:R-:W-:-:S08]  /*0700*/  IMAD.WIDE R10, R15, 0x8, R10 ;  /* 0x000000080f0a7825 */ /* 0x002fd000078e020a */
[----:B------:R-:W3:Y:S04]  /*0710*/  @!P0 LDG.E.64 R14, desc[UR8][R8.64] ;  /* 0x00000008080e8981 */ /* 0x000ee8000c1e1b00 */
[----:B------:R-:W3:Y:S01]  /*0720*/  @!P0 LDG.E.64 R12, desc[UR8][R10.64] ;  /* 0x000000080a0c8981 */ /* 0x000ee2000c1e1b00 */
[C---:B------:R-:W-:Y:S01]  /*0730*/  VIADD R16, R18.reuse, 0x1 ;  /* 0x0000000112107836 */ /* 0x040fe20000000000 */
[----:B------:R-:W-:Y:S01]  /*0740*/  BSSY.RECONVERGENT B0, `(.L_x_14) ;  /* 0x000000f000007945 */ /* 0x000fe20003800200 */
[C---:B------:R-:W-:Y:S02]  /*0750*/  VIADD R17, R18.reuse, 0x2 ;  /* 0x0000000212117836 */ /* 0x040fe40000000000 */
[----:B------:R-:W-:Y:S01]  /*0760*/  VIADD R18, R18, 0x3 ;  /* 0x0000000312127836 */ /* 0x000fe20000000000 */
[----:B------:R-:W-:-:S02]  /*0770*/  ISETP.GE.AND P2, PT, R16, UR6, PT ;  /* 0x0000000610007c0c */ /* 0x000fc4000bf46270 */
[C---:B------:R-:W-:Y:S02]  /*0780*/  ISETP.GE.AND P3, PT, R17.reuse, UR6, PT ;  /* 0x0000000611007c0c */ /* 0x040fe4000bf66270 */
[----:B------:R-:W-:Y:S02]  /*0790*/  ISETP.LT.OR P2, PT, R16, RZ, P2 ;  /* 0x000000ff1000720c */ /* 0x000fe40001741670 */
[C---:B------:R-:W-:Y:S02]  /*07a0*/  ISETP.GE.AND P1, PT, R18.reuse, UR6, PT ;  /* 0x0000000612007c0c */ /* 0x040fe4000bf26270 */
[----:B------:R-:W-:Y:S02]  /*07b0*/  ISETP.LT.OR P3, PT, R17, RZ, P3 ;  /* 0x000000ff1100720c */ /* 0x000fe40001f61670 */
[----:B------:R-:W-:Y:S01]  /*07c0*/  ISETP.LT.OR P1, PT, R18, RZ, P1 ;  /* 0x000000ff1200720c */ /* 0x000fe20000f21670 */
[----:B---3--:R-:W-:-:S07]  /*07d0*/  @!P0 DFMA R2, R12, R14, R2 ;  /* 0x0000000e0c02822b */ /* 0x008fce0000000002 */
[----:B------:R0:W-:Y:S01]  /*07e0*/  STG.E.64 desc[UR8][R4.64], R2 ;  /* 0x0000000204007986 */ /* 0x0001e2000c101b08 */
[----:B------:R-:W-:Y:S05]  /*07f0*/  @P2 BRA `(.L_x_15) ;  /* 0x00000000000c2947 */ /* 0x000fea0003800000 */
[----:B------:R-:W0:Y:S04]  /*0800*/  LDG.E.64 R12, desc[UR8][R10.64+0x8] ;  /* 0x000008080a0c7981 */ /* 0x000e28000c1e1b00 */
[----:B------:R-:W0:Y:S02]  /*0810*/  LDG.E.64 R14, desc[UR8][R8.64+-0x8] ;  /* 0xfffff808080e7981 */ /* 0x000e24000c1e1b00 */
[----:B0-----:R-:W-:-:S11]  /*0820*/  DFMA R2, R12, R14, R2 ;  /* 0x0000000e0c02722b */ /* 0x001fd60000000002 */
.L_x_15:
[----:B------:R-:W-:Y:S05]  /*0830*/  BSYNC.RECONVERGENT B0 ;  /* 0x0000000000007941 */ /* 0x000fea0003800200 */
.L_x_14:
[----:B------:R1:W-:Y:S01]  /*0840*/  STG.E.64 desc[UR8][R4.64], R2 ;  /* 0x0000000204007986 */ /* 0x0003e2000c101b08 */
[----:B------:R-:W-:Y:S04]  /*0850*/  BSSY.RECONVERGENT B0, `(.L_x_16) ;  /* 0x0000005000007945 */ /* 0x000fe80003800200 */
[----:B------:R-:W-:Y:S05]  /*0860*/  @P3 BRA `(.L_x_17) ;  /* 0x00000000000c3947 */ /* 0x000fea0003800000 */
[----:B------:R-:W0:Y:S04]  /*0870*/  LDG.E.64 R12, desc[UR8][R10.64+0x10] ;  /* 0x000010080a0c7981 */ /* 0x000e28000c1e1b00 */
[----:B------:R-:W0:Y:S02]  /*0880*/  LDG.E.64 R14, desc[UR8][R8.64+-0x10] ;  /* 0xfffff008080e7981 */ /* 0x000e24000c1e1b00 */
[----:B01----:R-:W-:-:S11]  /*0890*/  DFMA R2, R12, R14, R2 ;  /* 0x0000000e0c02722b */ /* 0x003fd60000000002 */
.L_x_17:
[----:B------:R-:W-:Y:S05]  /*08a0*/  BSYNC.RECONVERGENT B0 ;  /* 0x0000000000007941 */ /* 0x000fea0003800200 */
.L_x_16:
[----:B------:R2:W-:Y:S01]  /*08b0*/  STG.E.64 desc[UR8][R4.64], R2 ;  /* 0x0000000204007986 */ /* 0x0005e2000c101b08 */
[----:B------:R-:W-:Y:S04]  /*08c0*/  BSSY.RECONVERGENT B0, `(.L_x_18) ;  /* 0x0000005000007945 */ /* 0x000fe80003800200 */
[----:B------:R-:W-:Y:S05]  /*08d0*/  @P1 BRA `(.L_x_19) ;  /* 0x00000000000c1947 */ /* 0x000fea0003800000 */
[----:B------:R-:W0:Y:S04]  /*08e0*/  LDG.E.64 R10, desc[UR8][R10.64+0x18] ;  /* 0x000018080a0a7981 */ /* 0x000e28000c1e1b00 */
[----:B------:R-:W0:Y:S02]  /*08f0*/  LDG.E.64 R8, desc[UR8][R8.64+-0x18] ;  /* 0xffffe80808087981 */ /* 0x000e24000c1e1b00 */
[----:B012---:R-:W-:-:S11]  /*0900*/  DFMA R2, R10, R8, R2 ;  /* 0x000000080a02722b */ /* 0x007fd60000000002 */
.L_x_19:
[----:B------:R-:W-:Y:S05]  /*0910*/  BSYNC.RECONVERGENT B0 ;  /* 0x0000000000007941 */ /* 0x000fea0003800200 */
.L_x_18:
[----:B------:R4:W-:Y:S01]  /*0920*/  STG.E.64 desc[UR8][R4.64], R2 ;  /* 0x0000000204007986 */ /* 0x0009e2000c101b08 */
[----:B------:R-:W-:-:S12]  /*0930*/  UIADD3 UR4, UPT, UPT, UR4, 0x4, URZ ;  /* 0x0000000404047890 */ /* 0x000fd8000fffe0ff */
.L_x_13:
[----:B------:R-:W-:-:S04]  /*0940*/  LOP3.LUT R8, R7, 0x1, RZ, 0xc0, !PT ;  /* 0x0000000107087812 */ /* 0x000fc800078ec0ff */
[----:B------:R-:W-:-:S13]  /*0950*/  ISETP.NE.U32.AND P0, PT, R8, 0x1, PT ;  /* 0x000000010800780c */ /* 0x000fda0003f05070 */
[----:B------:R-:W-:Y:S05]  /*0960*/  @P0 BRA `(.L_x_20) ;  /* 0x0000000000600947 */ /* 0x000fea0003800000 */
[----:B------:R-:W5:Y:S01]  /*0970*/  LDC.64 R8, c[0x0][0x390] ;  /* 0x0000e400ff087b82 */ /* 0x000f620000000a00 */
[----:B------:R-:W-:Y:S02]  /*0980*/  VIADD R16, R0, UR4 ;  /* 0x0000000400107c36 */ /* 0x000fe40008000000 */
[----:B------:R-:W-:Y:S02]  /*0990*/  VIADD R13, R7, -UR4 ;  /* 0x80000004070d7c36 */ /* 0x000fe40008000000 */
[----:B------:R-:W-:Y:S01]  /*09a0*/  VIADD R15, R6, UR4 ;  /* 0x00000004060f7c36 */ /* 0x000fe20008000000 */
[C---:B------:R-:W-:Y:S02]  /*09b0*/  ISETP.GE.AND P0, PT, R16.reuse, UR6, PT ;  /* 0x0000000610007c0c */ /* 0x040fe4000bf06270 */
[----:B------:R-:W0:Y:S02]  /*09c0*/  LDC.64 R10, c[0x0][0x388] ;  /* 0x0000e200ff0a7b82 */ /* 0x000e240000000a00 */
[----:B------:R-:W-:Y:S01]  /*09d0*/  ISETP.LT.OR P0, PT, R16, RZ, P0 ;  /* 0x000000ff1000720c */ /* 0x000fe20000701670 */
[----:B-----5:R-:W-:-:S04]  /*09e0*/  IMAD.WIDE R12, R13, 0x8, R8 ;  /* 0x000000080d0c7825 */ /* 0x020fc800078e0208 */
[----:B0-----:R-:W-:-:S08]  /*09f0*/  IMAD.WIDE R14, R15, 0x8, R10 ;  /* 0x000000080f0e7825 */ /* 0x001fd000078e020a */
[----:B------:R-:W1:Y:S04]  /*0a00*/  @!P0 LDG.E.64 R10, desc[UR8][R12.64] ;  /* 0x000000080c0a8981 */ /* 0x000e68000c1e1b00 */
[----:B------:R-:W1:Y:S01]  /*0a10*/  @!P0 LDG.E.64 R8, desc[UR8][R14.64] ;  /* 0x000000080e088981 */ /* 0x000e62000c1e1b00 */
[----:B------:R-:W-:Y:S01]  /*0a20*/  VIADD R16, R16, 0x1 ;  /* 0x0000000110107836 */ /* 0x000fe20000000000 */
[----:B------:R-:W-:Y:S04]  /*0a30*/  BSSY.RECONVERGENT B0, `(.L_x_21) ;  /* 0x0000009000007945 */ /* 0x000fe80003800200 */
[----:B------:R-:W-:-:S04]  /*0a40*/  ISETP.GE.AND P1, PT, R16, UR6, PT ;  /* 0x0000000610007c0c */ /* 0x000fc8000bf26270 */
[----:B------:R-:W-:Y:S01]  /*0a50*/  ISETP.LT.OR P1, PT, R16, RZ, P1 ;  /* 0x000000ff1000720c */ /* 0x000fe20000f21670 */
[----:B-1234-:R-:W-:-:S07]  /*0a60*/  @!P0 DFMA R2, R8, R10, R2 ;  /* 0x0000000a0802822b */ /* 0x01efce0000000002 */
[----:B------:R0:W-:Y:S05]  /*0a70*/  STG.E.64 desc[UR8][R4.64], R2 ;  /* 0x0000000204007986 */ /* 0x0001ea000c101b08 */
[----:B------:R-:W-:Y:S05]  /*0a80*/  @P1 BRA `(.L_x_22) ;  /* 0x00000000000c1947 */ /* 0x000fea0003800000 */
[----:B------:R-:W0:Y:S04]  /*0a90*/  LDG.E.64 R8, desc[UR8][R14.64+0x8] ;  /* 0x000008080e087981 */ /* 0x000e28000c1e1b00 */
[----:B------:R-:W0:Y:S02]  /*0aa0*/  LDG.E.64 R10, desc[UR8][R12.64+-0x8] ;  /* 0xfffff8080c0a7981 */ /* 0x000e24000c1e1b00 */
[----:B0-----:R-:W-:-:S11]  /*0ab0*/  DFMA R2, R8, R10, R2 ;  /* 0x0000000a0802722b */ /* 0x001fd60000000002 */
.L_x_22:
[----:B------:R-:W-:Y:S05]  /*0ac0*/  BSYNC.RECONVERGENT B0 ;  /* 0x0000000000007941 */ /* 0x000fea0003800200 */
.L_x_21:
[----:B------:R1:W-:Y:S01]  /*0ad0*/  STG.E.64 desc[UR8][R4.64], R2 ;  /* 0x0000000204007986 */ /* 0x0003e2000c101b08 */
[----:B------:R-:W-:-:S12]  /*0ae0*/  UIADD3 UR4, UPT, UPT, UR4, 0x2, URZ ;  /* 0x0000000204047890 */ /* 0x000fd8000fffe0ff */
.L_x_20:
[----:B------:R-:W-:Y:S01]  /*0af0*/  VIADD R0, R0, UR4 ;  /* 0x0000000400007c36 */ /* 0x000fe20008000000 */
[----:B------:R-:W-:Y:S04]  /*0b00*/  BSSY.RECONVERGENT B0, `(.L_x_23) ;  /* 0x000000d000007945 */ /* 0x000fe80003800200 */
[----:B------:R-:W-:-:S04]  /*0b10*/  ISETP.GE.AND P0, PT, R0, UR6, PT ;  /* 0x0000000600007c0c */ /* 0x000fc8000bf06270 */
[----:B------:R-:W-:-:S13]  /*0b20*/  ISETP.LT.OR P0, PT, R0, RZ, P0 ;  /* 0x000000ff0000720c */ /* 0x000fda0000701670 */
[----:B------:R-:W-:Y:S05]  /*0b30*/  @P0 BRA `(.L_x_24) ;  /* 0x0000000000240947 */ /* 0x000fea0003800000 */
[----:B------:R-:W5:Y:S01]  /*0b40*/  LDC.64 R8, c[0x0][0x388] ;  /* 0x0000e200ff087b82 */ /* 0x000f620000000a00 */
[----:B------:R-:W-:Y:S02]  /*0b50*/  VIADD R13, R6, UR4 ;  /* 0x00000004060d7c36 */ /* 0x000fe40008000000 */
[----:B------:R-:W-:-:S05]  /*0b60*/  VIADD R15, R7, -UR4 ;  /* 0x80000004070f7c36 */ /* 0x000fca0008000000 */
[----:B------:R-:W0:Y:S01]  /*0b70*/  LDC.64 R10, c[0x0][0x390] ;  /* 0x0000e400ff0a7b82 */ /* 0x000e220000000a00 */
[----:B-----5:R-:W-:-:S06]  /*0b80*/  IMAD.WIDE R6, R13, 0x8, R8 ;  /* 0x000000080d067825 */ /* 0x020fcc00078e0208 */
[----:B------:R-:W1:Y:S01]  /*0b90*/  LDG.E.64 R6, desc[UR8][R6.64] ;  /* 0x0000000806067981 */ /* 0x000e62000c1e1b00 */
[----:B0-----:R-:W-:-:S06]  /*0ba0*/  IMAD.WIDE R8, R15, 0x8, R10 ;  /* 0x000000080f087825 */ /* 0x001fcc00078e020a */
[----:B------:R-:W1:Y:S02]  /*0bb0*/  LDG.E.64 R8, desc[UR8][R8.64] ;  /* 0x0000000808087981 */ /* 0x000e64000c1e1b00 */
[----:B-1234-:R-:W-:-:S11]  /*0bc0*/  DFMA R2, R6, R8, R2 ;  /* 0x000000080602722b */ /* 0x01efd60000000002 */
.L_x_24:
[----:B------:R-:W-:Y:S05]  /*0bd0*/  BSYNC.RECONVERGENT B0 ;  /* 0x0000000000007941 */ /* 0x000fea0003800200 */
.L_x_23:
[----:B------:R-:W-:Y:S01]  /*0be0*/  STG.E.64 desc[UR8][R4.64], R2 ;  /* 0x0000000204007986 */ /* 0x000fe2000c101b08 */
[----:B------:R-:W-:Y:S05]  /*0bf0*/  EXIT ;  /* 0x000000000000794d */ /* 0x000fea0003800000 */
.L_x_25:
        /* <DEDUP_REMOVED lines=16> */
.L_x_27:


//--------------------- .nv.shared.reserved.0     --------------------------
	.section	.nv.shared.reserved.0,"aw",@nobits
	.weak		__nv_reservedSMEM_offset_0_alias
	.size		__nv_reservedSMEM_offset_0_alias, 0, 64
	.other		__nv_reservedSMEM_offset_0_alias,@"STO_CUDA_RESERVED_SHARED STV_DEFAULT"
__nv_reservedSMEM_offset_0_alias:
	.zero		0
	.zero		64


//--------------------- .nv.constant0._Z20convolutionColumnGPUPdS_S_iii --------------------------
	.section	.nv.constant0._Z20convolutionColumnGPUPdS_S_iii,"a",@progbits
	.sectionflags	@""
	.align	4
.nv.constant0._Z20convolutionColumnGPUPdS_S_iii:
	.zero		932


//--------------------- .nv.constant0._Z17convolutionRowGPUPdS_S_iii --------------------------
	.section	.nv.constant0._Z17convolutionRowGPUPdS_S_iii,"a",@progbits
	.sectionflags	@""
	.align	4
.nv.constant0._Z17convolutionRowGPUPdS_S_iii:
	.zero		932


//--------------------- SYMBOLS --------------------------

	.type		.nv.reservedSmem.offset0,@object
	.size		.nv.reservedSmem.offset0,0x4
